//
// Generated by NVIDIA NVVM Compiler
//
// Compiler Build ID: CL-36424714
// Cuda compilation tools, release 13.0, V13.0.88
// Based on NVVM 20.0.0
//

.version 9.0
.target sm_100
.address_size 64

	// .globl	_Z10olaInicialPfS_i

.visible .entry _Z10olaInicialPfS_i(
	.param .u64 .ptr .align 1 _Z10olaInicialPfS_i_param_0,
	.param .u64 .ptr .align 1 _Z10olaInicialPfS_i_param_1,
	.param .u32 _Z10olaInicialPfS_i_param_2
)
{
	.reg .pred 	%p<52>;
	.reg .b32 	%r<48>;
	.reg .b32 	%f<71>;
	.reg .b64 	%rd<69>;
	.reg .b64 	%fd<22>;

	ld.param.u64 	%rd8, [_Z10olaInicialPfS_i_param_0];
	ld.param.u64 	%rd9, [_Z10olaInicialPfS_i_param_1];
	ld.param.u32 	%r13, [_Z10olaInicialPfS_i_param_2];
	cvta.to.global.u64 	%rd1, %rd8;
	cvta.to.global.u64 	%rd2, %rd9;
	mov.u32 	%r14, %ntid.x;
	mov.u32 	%r15, %ctaid.x;
	mov.u32 	%r16, %tid.x;
	mad.lo.s32 	%r1, %r14, %r15, %r16;
	setp.ge.s32 	%p1, %r1, %r13;
	setp.lt.s32 	%p2, %r13, 1;
	or.pred  	%p3, %p1, %p2;
	@%p3 bra 	$L__BB0_29;
	add.s32 	%r2, %r13, -1;
	mul.lo.s32 	%r3, %r13, %r1;
	add.s32 	%r4, %r3, %r13;
	shl.b32 	%r18, %r13, 1;
	sub.s32 	%r5, %r4, %r18;
	and.b32  	%r6, %r13, 3;
	setp.lt.u32 	%p4, %r13, 4;
	mov.b32 	%r47, 0;
	@%p4 bra 	$L__BB0_16;
	and.b32  	%r47, %r13, 2147483644;
	mov.b32 	%r45, 0;
	cvt.s64.s32 	%rd19, %r4;
	cvt.s64.s32 	%rd23, %r5;
	cvt.s64.s32 	%rd26, %r3;
$L__BB0_3:
	.pragma "nounroll";
	setp.eq.s32 	%p5, %r1, %r2;
	setp.eq.s32 	%p6, %r1, 0;
	setp.eq.s32 	%p7, %r45, 0;
	or.pred  	%p8, %p6, %p7;
	setp.eq.s32 	%p9, %r45, %r2;
	or.pred  	%p10, %p5, %p9;
	or.pred  	%p11, %p8, %p10;
	not.pred 	%p12, %p11;
	@%p12 bra 	$L__BB0_5;
	add.s32 	%r22, %r45, %r3;
	mul.wide.s32 	%rd17, %r22, 4;
	add.s64 	%rd18, %rd1, %rd17;
	mov.b32 	%r23, 0;
	st.global.u32 	[%rd18], %r23;
	bra.uni 	$L__BB0_6;
$L__BB0_5:
	add.s32 	%r20, %r45, %r3;
	mul.wide.s32 	%rd10, %r20, 4;
	add.s64 	%rd11, %rd2, %rd10;
	ld.global.f32 	%f1, [%rd11];
	cvt.f64.f32 	%fd1, %f1;
	mul.wide.u32 	%rd12, %r13, 4;
	add.s64 	%rd13, %rd11, %rd12;
	ld.global.f32 	%f2, [%rd13];
	add.s32 	%r21, %r45, %r5;
	mul.wide.s32 	%rd14, %r21, 4;
	add.s64 	%rd15, %rd2, %rd14;
	ld.global.f32 	%f3, [%rd15];
	add.f32 	%f4, %f2, %f3;
	ld.global.f32 	%f5, [%rd11+-4];
	add.f32 	%f6, %f4, %f5;
	ld.global.f32 	%f7, [%rd11+4];
	add.f32 	%f8, %f6, %f7;
	fma.rn.f32 	%f9, %f1, 0fC0800000, %f8;
	cvt.f64.f32 	%fd2, %f9;
	fma.rn.f64 	%fd3, %fd2, 0d3F547AE147AE147C, %fd1;
	cvt.rn.f32.f64 	%f10, %fd3;
	add.s64 	%rd16, %rd1, %rd10;
	st.global.f32 	[%rd16], %f10;
$L__BB0_6:
	setp.eq.s32 	%p13, %r1, %r2;
	setp.eq.s32 	%p14, %r1, 0;
	add.s32 	%r24, %r13, -2;
	setp.eq.s32 	%p15, %r45, %r24;
	or.pred  	%p16, %p13, %p15;
	or.pred  	%p17, %p14, %p16;
	cvt.s64.s32 	%rd20, %r45;
	add.s64 	%rd21, %rd20, %rd19;
	shl.b64 	%rd22, %rd21, 2;
	add.s64 	%rd3, %rd2, %rd22;
	add.s64 	%rd24, %rd20, %rd23;
	shl.b64 	%rd25, %rd24, 2;
	add.s64 	%rd4, %rd2, %rd25;
	add.s64 	%rd27, %rd20, %rd26;
	shl.b64 	%rd28, %rd27, 2;
	add.s64 	%rd5, %rd1, %rd28;
	add.s32 	%r25, %r45, %r3;
	mul.wide.s32 	%rd29, %r25, 4;
	add.s64 	%rd6, %rd2, %rd29;
	add.s64 	%rd7, %rd2, %rd28;
	@%p17 bra 	$L__BB0_8;
	ld.global.f32 	%f11, [%rd7+4];
	cvt.f64.f32 	%fd4, %f11;
	ld.global.f32 	%f12, [%rd3+4];
	ld.global.f32 	%f13, [%rd4+4];
	add.f32 	%f14, %f12, %f13;
	ld.global.f32 	%f15, [%rd6];
	add.f32 	%f16, %f14, %f15;
	ld.global.f32 	%f17, [%rd6+8];
	add.f32 	%f18, %f16, %f17;
	fma.rn.f32 	%f19, %f11, 0fC0800000, %f18;
	cvt.f64.f32 	%fd5, %f19;
	fma.rn.f64 	%fd6, %fd5, 0d3F547AE147AE147C, %fd4;
	cvt.rn.f32.f64 	%f20, %fd6;
	st.global.f32 	[%rd5+4], %f20;
	bra.uni 	$L__BB0_9;
$L__BB0_8:
	mov.b32 	%r26, 0;
	st.global.u32 	[%rd5+4], %r26;
$L__BB0_9:
	add.s32 	%r27, %r13, -3;
	setp.eq.s32 	%p20, %r45, %r27;
	or.pred  	%p21, %p13, %p20;
	or.pred  	%p22, %p14, %p21;
	@%p22 bra 	$L__BB0_11;
	ld.global.f32 	%f21, [%rd7+8];
	cvt.f64.f32 	%fd7, %f21;
	ld.global.f32 	%f22, [%rd3+8];
	ld.global.f32 	%f23, [%rd4+8];
	add.f32 	%f24, %f22, %f23;
	ld.global.f32 	%f25, [%rd6+4];
	add.f32 	%f26, %f24, %f25;
	ld.global.f32 	%f27, [%rd6+12];
	add.f32 	%f28, %f26, %f27;
	fma.rn.f32 	%f29, %f21, 0fC0800000, %f28;
	cvt.f64.f32 	%fd8, %f29;
	fma.rn.f64 	%fd9, %fd8, 0d3F547AE147AE147C, %fd7;
	cvt.rn.f32.f64 	%f30, %fd9;
	st.global.f32 	[%rd5+8], %f30;
	bra.uni 	$L__BB0_12;
$L__BB0_11:
	mov.b32 	%r28, 0;
	st.global.u32 	[%rd5+8], %r28;
$L__BB0_12:
	add.s32 	%r29, %r13, -4;
	setp.eq.s32 	%p25, %r45, %r29;
	or.pred  	%p26, %p13, %p25;
	or.pred  	%p27, %p14, %p26;
	@%p27 bra 	$L__BB0_14;
	ld.global.f32 	%f31, [%rd7+12];
	cvt.f64.f32 	%fd10, %f31;
	ld.global.f32 	%f32, [%rd3+12];
	ld.global.f32 	%f33, [%rd4+12];
	add.f32 	%f34, %f32, %f33;
	ld.global.f32 	%f35, [%rd6+8];
	add.f32 	%f36, %f34, %f35;
	ld.global.f32 	%f37, [%rd6+16];
	add.f32 	%f38, %f36, %f37;
	fma.rn.f32 	%f39, %f31, 0fC0800000, %f38;
	cvt.f64.f32 	%fd11, %f39;
	fma.rn.f64 	%fd12, %fd11, 0d3F547AE147AE147C, %fd10;
	cvt.rn.f32.f64 	%f40, %fd12;
	st.global.f32 	[%rd5+12], %f40;
	bra.uni 	$L__BB0_15;
$L__BB0_14:
	mov.b32 	%r30, 0;
	st.global.u32 	[%rd5+12], %r30;
$L__BB0_15:
	add.s32 	%r45, %r45, 4;
	setp.ne.s32 	%p28, %r45, %r47;
	@%p28 bra 	$L__BB0_3;
$L__BB0_16:
	setp.eq.s32 	%p29, %r6, 0;
	@%p29 bra 	$L__BB0_29;
	setp.eq.s32 	%p30, %r6, 1;
	@%p30 bra 	$L__BB0_25;
	setp.eq.s32 	%p31, %r1, %r2;
	setp.eq.s32 	%p32, %r1, 0;
	setp.eq.s32 	%p33, %r47, 0;
	or.pred  	%p34, %p32, %p33;
	setp.eq.s32 	%p35, %r47, %r2;
	or.pred  	%p36, %p31, %p35;
	or.pred  	%p37, %p34, %p36;
	@%p37 bra 	$L__BB0_20;
	add.s32 	%r32, %r47, %r3;
	mul.wide.s32 	%rd30, %r32, 4;
	add.s64 	%rd31, %rd2, %rd30;
	ld.global.f32 	%f41, [%rd31];
	cvt.f64.f32 	%fd13, %f41;
	mul.wide.u32 	%rd32, %r13, 4;
	add.s64 	%rd33, %rd31, %rd32;
	ld.global.f32 	%f42, [%rd33];
	add.s32 	%r33, %r47, %r5;
	mul.wide.s32 	%rd34, %r33, 4;
	add.s64 	%rd35, %rd2, %rd34;
	ld.global.f32 	%f43, [%rd35];
	add.f32 	%f44, %f42, %f43;
	ld.global.f32 	%f45, [%rd31+-4];
	add.f32 	%f46, %f44, %f45;
	ld.global.f32 	%f47, [%rd31+4];
	add.f32 	%f48, %f46, %f47;
	fma.rn.f32 	%f49, %f41, 0fC0800000, %f48;
	cvt.f64.f32 	%fd14, %f49;
	fma.rn.f64 	%fd15, %fd14, 0d3F547AE147AE147C, %fd13;
	cvt.rn.f32.f64 	%f50, %fd15;
	add.s64 	%rd36, %rd1, %rd30;
	st.global.f32 	[%rd36], %f50;
	bra.uni 	$L__BB0_21;
$L__BB0_20:
	add.s32 	%r34, %r47, %r3;
	mul.wide.s32 	%rd37, %r34, 4;
	add.s64 	%rd38, %rd1, %rd37;
	mov.b32 	%r35, 0;
	st.global.u32 	[%rd38], %r35;
$L__BB0_21:
	setp.eq.s32 	%p38, %r1, %r2;
	setp.eq.s32 	%p39, %r1, 0;
	add.s32 	%r36, %r13, -2;
	setp.eq.s32 	%p40, %r47, %r36;
	or.pred  	%p41, %p38, %p40;
	or.pred  	%p42, %p39, %p41;
	@%p42 bra 	$L__BB0_23;
	cvt.s64.s32 	%rd39, %r3;
	cvt.u64.u32 	%rd40, %r47;
	add.s64 	%rd41, %rd40, %rd39;
	shl.b64 	%rd42, %rd41, 2;
	add.s64 	%rd43, %rd2, %rd42;
	ld.global.f32 	%f51, [%rd43+4];
	cvt.f64.f32 	%fd16, %f51;
	cvt.s64.s32 	%rd44, %r4;
	add.s64 	%rd45, %rd40, %rd44;
	shl.b64 	%rd46, %rd45, 2;
	add.s64 	%rd47, %rd2, %rd46;
	ld.global.f32 	%f52, [%rd47+4];
	cvt.s64.s32 	%rd48, %r5;
	add.s64 	%rd49, %rd40, %rd48;
	shl.b64 	%rd50, %rd49, 2;
	add.s64 	%rd51, %rd2, %rd50;
	ld.global.f32 	%f53, [%rd51+4];
	add.f32 	%f54, %f52, %f53;
	add.s32 	%r38, %r47, %r3;
	mul.wide.s32 	%rd52, %r38, 4;
	add.s64 	%rd53, %rd2, %rd52;
	ld.global.f32 	%f55, [%rd53];
	add.f32 	%f56, %f54, %f55;
	ld.global.f32 	%f57, [%rd53+8];
	add.f32 	%f58, %f56, %f57;
	fma.rn.f32 	%f59, %f51, 0fC0800000, %f58;
	cvt.f64.f32 	%fd17, %f59;
	fma.rn.f64 	%fd18, %fd17, 0d3F547AE147AE147C, %fd16;
	cvt.rn.f32.f64 	%f60, %fd18;
	add.s64 	%rd54, %rd1, %rd42;
	st.global.f32 	[%rd54+4], %f60;
	bra.uni 	$L__BB0_24;
$L__BB0_23:
	cvt.s64.s32 	%rd55, %r3;
	cvt.u64.u32 	%rd56, %r47;
	add.s64 	%rd57, %rd56, %rd55;
	shl.b64 	%rd58, %rd57, 2;
	add.s64 	%rd59, %rd1, %rd58;
	mov.b32 	%r39, 0;
	st.global.u32 	[%rd59+4], %r39;
$L__BB0_24:
	add.s32 	%r47, %r47, 2;
$L__BB0_25:
	and.b32  	%r40, %r13, 1;
	setp.eq.b32 	%p43, %r40, 1;
	not.pred 	%p44, %p43;
	@%p44 bra 	$L__BB0_29;
	setp.eq.s32 	%p45, %r1, %r2;
	setp.eq.s32 	%p46, %r1, 0;
	setp.eq.s32 	%p47, %r47, 0;
	or.pred  	%p48, %p46, %p47;
	setp.eq.s32 	%p49, %r47, %r2;
	or.pred  	%p50, %p45, %p49;
	or.pred  	%p51, %p48, %p50;
	@%p51 bra 	$L__BB0_28;
	add.s32 	%r41, %r47, %r3;
	mul.wide.s32 	%rd60, %r41, 4;
	add.s64 	%rd61, %rd2, %rd60;
	ld.global.f32 	%f61, [%rd61];
	cvt.f64.f32 	%fd19, %f61;
	mul.wide.u32 	%rd62, %r13, 4;
	add.s64 	%rd63, %rd61, %rd62;
	ld.global.f32 	%f62, [%rd63];
	add.s32 	%r42, %r47, %r5;
	mul.wide.s32 	%rd64, %r42, 4;
	add.s64 	%rd65, %rd2, %rd64;
	ld.global.f32 	%f63, [%rd65];
	add.f32 	%f64, %f62, %f63;
	ld.global.f32 	%f65, [%rd61+-4];
	add.f32 	%f66, %f64, %f65;
	ld.global.f32 	%f67, [%rd61+4];
	add.f32 	%f68, %f66, %f67;
	fma.rn.f32 	%f69, %f61, 0fC0800000, %f68;
	cvt.f64.f32 	%fd20, %f69;
	fma.rn.f64 	%fd21, %fd20, 0d3F547AE147AE147C, %fd19;
	cvt.rn.f32.f64 	%f70, %fd21;
	add.s64 	%rd66, %rd1, %rd60;
	st.global.f32 	[%rd66], %f70;
	bra.uni 	$L__BB0_29;
$L__BB0_28:
	add.s32 	%r43, %r47, %r3;
	mul.wide.s32 	%rd67, %r43, 4;
	add.s64 	%rd68, %rd1, %rd67;
	mov.b32 	%r44, 0;
	st.global.u32 	[%rd68], %r44;
$L__BB0_29:
	ret;

}
	// .globl	_Z3olaPfS_S_i
.visible .entry _Z3olaPfS_S_i(
	.param .u64 .ptr .align 1 _Z3olaPfS_S_i_param_0,
	.param .u64 .ptr .align 1 _Z3olaPfS_S_i_param_1,
	.param .u64 .ptr .align 1 _Z3olaPfS_S_i_param_2,
	.param .u32 _Z3olaPfS_S_i_param_3
)
{
	.reg .pred 	%p<52>;
	.reg .b32 	%r<50>;
	.reg .b32 	%f<92>;
	.reg .b64 	%rd<80>;
	.reg .b64 	%fd<22>;

	ld.param.u64 	%rd9, [_Z3olaPfS_S_i_param_0];
	ld.param.u64 	%rd10, [_Z3olaPfS_S_i_param_1];
	ld.param.u64 	%rd11, [_Z3olaPfS_S_i_param_2];
	ld.param.u32 	%r13, [_Z3olaPfS_S_i_param_3];
	cvta.to.global.u64 	%rd1, %rd9;
	cvta.to.global.u64 	%rd2, %rd11;
	cvta.to.global.u64 	%rd3, %rd10;
	mov.u32 	%r14, %ntid.x;
	mov.u32 	%r15, %ctaid.x;
	mov.u32 	%r16, %tid.x;
	mad.lo.s32 	%r1, %r14, %r15, %r16;
	setp.ge.s32 	%p1, %r1, %r13;
	setp.lt.s32 	%p2, %r13, 1;
	or.pred  	%p3, %p1, %p2;
	@%p3 bra 	$L__BB1_29;
	add.s32 	%r2, %r13, -1;
	mul.lo.s32 	%r3, %r13, %r1;
	add.s32 	%r4, %r3, %r13;
	shl.b32 	%r18, %r13, 1;
	sub.s32 	%r5, %r4, %r18;
	setp.lt.u32 	%p4, %r13, 4;
	mov.b32 	%r49, 0;
	@%p4 bra 	$L__BB1_16;
	mov.b32 	%r47, 0;
	cvt.s64.s32 	%rd22, %r4;
	cvt.s64.s32 	%rd26, %r5;
	cvt.s64.s32 	%rd29, %r3;
$L__BB1_3:
	.pragma "nounroll";
	setp.eq.s32 	%p5, %r1, %r2;
	setp.eq.s32 	%p6, %r1, 0;
	setp.eq.s32 	%p7, %r47, 0;
	or.pred  	%p8, %p6, %p7;
	setp.eq.s32 	%p9, %r47, %r2;
	or.pred  	%p10, %p5, %p9;
	or.pred  	%p11, %p8, %p10;
	not.pred 	%p12, %p11;
	@%p12 bra 	$L__BB1_5;
	add.s32 	%r22, %r47, %r3;
	mul.wide.s32 	%rd20, %r22, 4;
	add.s64 	%rd21, %rd1, %rd20;
	mov.b32 	%r23, 0;
	st.global.u32 	[%rd21], %r23;
	bra.uni 	$L__BB1_6;
$L__BB1_5:
	add.s32 	%r20, %r47, %r3;
	mul.wide.s32 	%rd12, %r20, 4;
	add.s64 	%rd13, %rd3, %rd12;
	ld.global.f32 	%f1, [%rd13];
	add.f32 	%f2, %f1, %f1;
	add.s64 	%rd14, %rd2, %rd12;
	ld.global.f32 	%f3, [%rd14];
	sub.f32 	%f4, %f2, %f3;
	cvt.f64.f32 	%fd1, %f4;
	mul.wide.u32 	%rd15, %r13, 4;
	add.s64 	%rd16, %rd13, %rd15;
	ld.global.f32 	%f5, [%rd16];
	add.s32 	%r21, %r47, %r5;
	mul.wide.s32 	%rd17, %r21, 4;
	add.s64 	%rd18, %rd3, %rd17;
	ld.global.f32 	%f6, [%rd18];
	add.f32 	%f7, %f5, %f6;
	ld.global.f32 	%f8, [%rd13+-4];
	add.f32 	%f9, %f7, %f8;
	ld.global.f32 	%f10, [%rd13+4];
	add.f32 	%f11, %f9, %f10;
	fma.rn.f32 	%f12, %f1, 0fC0800000, %f11;
	cvt.f64.f32 	%fd2, %f12;
	fma.rn.f64 	%fd3, %fd2, 0d3F647AE147AE147C, %fd1;
	cvt.rn.f32.f64 	%f13, %fd3;
	add.s64 	%rd19, %rd1, %rd12;
	st.global.f32 	[%rd19], %f13;
$L__BB1_6:
	setp.eq.s32 	%p13, %r1, %r2;
	setp.eq.s32 	%p14, %r1, 0;
	add.s32 	%r24, %r13, -2;
	setp.eq.s32 	%p15, %r47, %r24;
	or.pred  	%p16, %p13, %p15;
	or.pred  	%p17, %p14, %p16;
	cvt.s64.s32 	%rd23, %r47;
	add.s64 	%rd24, %rd23, %rd22;
	shl.b64 	%rd25, %rd24, 2;
	add.s64 	%rd4, %rd3, %rd25;
	add.s64 	%rd27, %rd23, %rd26;
	shl.b64 	%rd28, %rd27, 2;
	add.s64 	%rd5, %rd3, %rd28;
	add.s64 	%rd30, %rd23, %rd29;
	shl.b64 	%rd31, %rd30, 2;
	add.s64 	%rd6, %rd1, %rd31;
	add.s64 	%rd7, %rd2, %rd31;
	add.s64 	%rd8, %rd3, %rd31;
	@%p17 bra 	$L__BB1_8;
	add.s32 	%r25, %r47, %r3;
	mul.wide.s32 	%rd32, %r25, 4;
	add.s64 	%rd33, %rd3, %rd32;
	ld.global.f32 	%f14, [%rd8+4];
	add.f32 	%f15, %f14, %f14;
	ld.global.f32 	%f16, [%rd7+4];
	sub.f32 	%f17, %f15, %f16;
	cvt.f64.f32 	%fd4, %f17;
	ld.global.f32 	%f18, [%rd4+4];
	ld.global.f32 	%f19, [%rd5+4];
	add.f32 	%f20, %f18, %f19;
	ld.global.f32 	%f21, [%rd33];
	add.f32 	%f22, %f20, %f21;
	ld.global.f32 	%f23, [%rd33+8];
	add.f32 	%f24, %f22, %f23;
	fma.rn.f32 	%f25, %f14, 0fC0800000, %f24;
	cvt.f64.f32 	%fd5, %f25;
	fma.rn.f64 	%fd6, %fd5, 0d3F647AE147AE147C, %fd4;
	cvt.rn.f32.f64 	%f26, %fd6;
	st.global.f32 	[%rd6+4], %f26;
	bra.uni 	$L__BB1_9;
$L__BB1_8:
	mov.b32 	%r26, 0;
	st.global.u32 	[%rd6+4], %r26;
$L__BB1_9:
	add.s32 	%r27, %r13, -3;
	setp.eq.s32 	%p20, %r47, %r27;
	or.pred  	%p21, %p13, %p20;
	or.pred  	%p22, %p14, %p21;
	@%p22 bra 	$L__BB1_11;
	add.s32 	%r28, %r47, %r3;
	mul.wide.s32 	%rd34, %r28, 4;
	add.s64 	%rd35, %rd3, %rd34;
	ld.global.f32 	%f27, [%rd8+8];
	add.f32 	%f28, %f27, %f27;
	ld.global.f32 	%f29, [%rd7+8];
	sub.f32 	%f30, %f28, %f29;
	cvt.f64.f32 	%fd7, %f30;
	ld.global.f32 	%f31, [%rd4+8];
	ld.global.f32 	%f32, [%rd5+8];
	add.f32 	%f33, %f31, %f32;
	ld.global.f32 	%f34, [%rd35+4];
	add.f32 	%f35, %f33, %f34;
	ld.global.f32 	%f36, [%rd35+12];
	add.f32 	%f37, %f35, %f36;
	fma.rn.f32 	%f38, %f27, 0fC0800000, %f37;
	cvt.f64.f32 	%fd8, %f38;
	fma.rn.f64 	%fd9, %fd8, 0d3F647AE147AE147C, %fd7;
	cvt.rn.f32.f64 	%f39, %fd9;
	st.global.f32 	[%rd6+8], %f39;
	bra.uni 	$L__BB1_12;
$L__BB1_11:
	mov.b32 	%r29, 0;
	st.global.u32 	[%rd6+8], %r29;
$L__BB1_12:
	add.s32 	%r30, %r13, -4;
	setp.eq.s32 	%p25, %r47, %r30;
	or.pred  	%p26, %p13, %p25;
	or.pred  	%p27, %p14, %p26;
	@%p27 bra 	$L__BB1_14;
	ld.global.f32 	%f40, [%rd8+12];
	add.f32 	%f41, %f40, %f40;
	ld.global.f32 	%f42, [%rd7+12];
	sub.f32 	%f43, %f41, %f42;
	cvt.f64.f32 	%fd10, %f43;
	ld.global.f32 	%f44, [%rd4+12];
	ld.global.f32 	%f45, [%rd5+12];
	add.f32 	%f46, %f44, %f45;
	add.s32 	%r31, %r47, %r3;
	mul.wide.s32 	%rd36, %r31, 4;
	add.s64 	%rd37, %rd3, %rd36;
	ld.global.f32 	%f47, [%rd37+8];
	add.f32 	%f48, %f46, %f47;
	ld.global.f32 	%f49, [%rd37+16];
	add.f32 	%f50, %f48, %f49;
	fma.rn.f32 	%f51, %f40, 0fC0800000, %f50;
	cvt.f64.f32 	%fd11, %f51;
	fma.rn.f64 	%fd12, %fd11, 0d3F647AE147AE147C, %fd10;
	cvt.rn.f32.f64 	%f52, %fd12;
	st.global.f32 	[%rd6+12], %f52;
	bra.uni 	$L__BB1_15;
$L__BB1_14:
	mov.b32 	%r32, 0;
	st.global.u32 	[%rd6+12], %r32;
$L__BB1_15:
	add.s32 	%r47, %r47, 4;
	and.b32  	%r49, %r13, 2147483644;
	setp.ne.s32 	%p28, %r47, %r49;
	@%p28 bra 	$L__BB1_3;
$L__BB1_16:
	and.b32  	%r10, %r13, 3;
	setp.eq.s32 	%p29, %r10, 0;
	@%p29 bra 	$L__BB1_29;
	setp.eq.s32 	%p30, %r10, 1;
	@%p30 bra 	$L__BB1_25;
	setp.eq.s32 	%p31, %r1, %r2;
	setp.eq.s32 	%p32, %r1, 0;
	setp.eq.s32 	%p33, %r49, 0;
	or.pred  	%p34, %p32, %p33;
	setp.eq.s32 	%p35, %r49, %r2;
	or.pred  	%p36, %p31, %p35;
	or.pred  	%p37, %p34, %p36;
	@%p37 bra 	$L__BB1_20;
	add.s32 	%r34, %r49, %r3;
	mul.wide.s32 	%rd38, %r34, 4;
	add.s64 	%rd39, %rd3, %rd38;
	ld.global.f32 	%f53, [%rd39];
	add.f32 	%f54, %f53, %f53;
	add.s64 	%rd40, %rd2, %rd38;
	ld.global.f32 	%f55, [%rd40];
	sub.f32 	%f56, %f54, %f55;
	cvt.f64.f32 	%fd13, %f56;
	mul.wide.u32 	%rd41, %r13, 4;
	add.s64 	%rd42, %rd39, %rd41;
	ld.global.f32 	%f57, [%rd42];
	add.s32 	%r35, %r49, %r5;
	mul.wide.s32 	%rd43, %r35, 4;
	add.s64 	%rd44, %rd3, %rd43;
	ld.global.f32 	%f58, [%rd44];
	add.f32 	%f59, %f57, %f58;
	ld.global.f32 	%f60, [%rd39+-4];
	add.f32 	%f61, %f59, %f60;
	ld.global.f32 	%f62, [%rd39+4];
	add.f32 	%f63, %f61, %f62;
	fma.rn.f32 	%f64, %f53, 0fC0800000, %f63;
	cvt.f64.f32 	%fd14, %f64;
	fma.rn.f64 	%fd15, %fd14, 0d3F647AE147AE147C, %fd13;
	cvt.rn.f32.f64 	%f65, %fd15;
	add.s64 	%rd45, %rd1, %rd38;
	st.global.f32 	[%rd45], %f65;
	bra.uni 	$L__BB1_21;
$L__BB1_20:
	add.s32 	%r36, %r49, %r3;
	mul.wide.s32 	%rd46, %r36, 4;
	add.s64 	%rd47, %rd1, %rd46;
	mov.b32 	%r37, 0;
	st.global.u32 	[%rd47], %r37;
$L__BB1_21:
	setp.eq.s32 	%p38, %r1, %r2;
	setp.eq.s32 	%p39, %r1, 0;
	add.s32 	%r38, %r13, -2;
	setp.eq.s32 	%p40, %r49, %r38;
	or.pred  	%p41, %p38, %p40;
	or.pred  	%p42, %p39, %p41;
	@%p42 bra 	$L__BB1_23;
	cvt.s64.s32 	%rd48, %r3;
	cvt.u64.u32 	%rd49, %r49;
	add.s64 	%rd50, %rd49, %rd48;
	shl.b64 	%rd51, %rd50, 2;
	add.s64 	%rd52, %rd3, %rd51;
	ld.global.f32 	%f66, [%rd52+4];
	add.f32 	%f67, %f66, %f66;
	add.s64 	%rd53, %rd2, %rd51;
	ld.global.f32 	%f68, [%rd53+4];
	sub.f32 	%f69, %f67, %f68;
	cvt.f64.f32 	%fd16, %f69;
	cvt.s64.s32 	%rd54, %r4;
	add.s64 	%rd55, %rd49, %rd54;
	shl.b64 	%rd56, %rd55, 2;
	add.s64 	%rd57, %rd3, %rd56;
	ld.global.f32 	%f70, [%rd57+4];
	cvt.s64.s32 	%rd58, %r5;
	add.s64 	%rd59, %rd49, %rd58;
	shl.b64 	%rd60, %rd59, 2;
	add.s64 	%rd61, %rd3, %rd60;
	ld.global.f32 	%f71, [%rd61+4];
	add.f32 	%f72, %f70, %f71;
	add.s32 	%r40, %r49, %r3;
	mul.wide.s32 	%rd62, %r40, 4;
	add.s64 	%rd63, %rd3, %rd62;
	ld.global.f32 	%f73, [%rd63];
	add.f32 	%f74, %f72, %f73;
	ld.global.f32 	%f75, [%rd63+8];
	add.f32 	%f76, %f74, %f75;
	fma.rn.f32 	%f77, %f66, 0fC0800000, %f76;
	cvt.f64.f32 	%fd17, %f77;
	fma.rn.f64 	%fd18, %fd17, 0d3F647AE147AE147C, %fd16;
	cvt.rn.f32.f64 	%f78, %fd18;
	add.s64 	%rd64, %rd1, %rd51;
	st.global.f32 	[%rd64+4], %f78;
	bra.uni 	$L__BB1_24;
$L__BB1_23:
	cvt.s64.s32 	%rd65, %r3;
	cvt.u64.u32 	%rd66, %r49;
	add.s64 	%rd67, %rd66, %rd65;
	shl.b64 	%rd68, %rd67, 2;
	add.s64 	%rd69, %rd1, %rd68;
	mov.b32 	%r41, 0;
	st.global.u32 	[%rd69+4], %r41;
$L__BB1_24:
	add.s32 	%r49, %r49, 2;
$L__BB1_25:
	and.b32  	%r42, %r13, 1;
	setp.eq.b32 	%p43, %r42, 1;
	not.pred 	%p44, %p43;
	@%p44 bra 	$L__BB1_29;
	setp.eq.s32 	%p45, %r1, %r2;
	setp.eq.s32 	%p46, %r1, 0;
	setp.eq.s32 	%p47, %r49, 0;
	or.pred  	%p48, %p46, %p47;
	setp.eq.s32 	%p49, %r49, %r2;
	or.pred  	%p50, %p45, %p49;
	or.pred  	%p51, %p48, %p50;
	@%p51 bra 	$L__BB1_28;
	add.s32 	%r43, %r49, %r3;
	mul.wide.s32 	%rd70, %r43, 4;
	add.s64 	%rd71, %rd3, %rd70;
	ld.global.f32 	%f79, [%rd71];
	add.f32 	%f80, %f79, %f79;
	add.s64 	%rd72, %rd2, %rd70;
	ld.global.f32 	%f81, [%rd72];
	sub.f32 	%f82, %f80, %f81;
	cvt.f64.f32 	%fd19, %f82;
	mul.wide.u32 	%rd73, %r13, 4;
	add.s64 	%rd74, %rd71, %rd73;
	ld.global.f32 	%f83, [%rd74];
	add.s32 	%r44, %r49, %r5;
	mul.wide.s32 	%rd75, %r44, 4;
	add.s64 	%rd76, %rd3, %rd75;
	ld.global.f32 	%f84, [%rd76];
	add.f32 	%f85, %f83, %f84;
	ld.global.f32 	%f86, [%rd71+-4];
	add.f32 	%f87, %f85, %f86;
	ld.global.f32 	%f88, [%rd71+4];
	add.f32 	%f89, %f87, %f88;
	fma.rn.f32 	%f90, %f79, 0fC0800000, %f89;
	cvt.f64.f32 	%fd20, %f90;
	fma.rn.f64 	%fd21, %fd20, 0d3F647AE147AE147C, %fd19;
	cvt.rn.f32.f64 	%f91, %fd21;
	add.s64 	%rd77, %rd1, %rd70;
	st.global.f32 	[%rd77], %f91;
	bra.uni 	$L__BB1_29;
$L__BB1_28:
	add.s32 	%r45, %r49, %r3;
	mul.wide.s32 	%rd78, %r45, 4;
	add.s64 	%rd79, %rd1, %rd78;
	mov.b32 	%r46, 0;
	st.global.u32 	[%rd79], %r46;
$L__BB1_29:
	ret;

}


// ===== COMPILED SASS (sm_100) =====

	.target	sm_100

	.elftype	@"ET_EXEC"


//--------------------- .note.nv.tkinfo           --------------------------
	.section	.note.nv.tkinfo,"",@"SHT_NOTE"
	.sectionflags	@"SHF_NOTE_NV_TKINFO"
	.tkinfo
        /*0018*/ 	.word	0x00000002
        /*0030*/ 	.string	""
        /*0030*/ 	.string	"ptxas"
        /*0030*/ 	.string	"Cuda compilation tools, release 13.0, V13.0.88"
        /*0030*/ 	.string	"Build cuda_13.0.r13.0/compiler.36424714_0"
        /*0030*/ 	.string	"-arch sm_100 -m 64 "



//--------------------- .note.nv.cuinfo           --------------------------
	.section	.note.nv.cuinfo,"",@"SHT_NOTE"
	.sectionflags	@"SHF_NOTE_NV_CUINFO"
        /*0018*/ 	.short	0x0002
        /*001a*/ 	.short	0x0064
        /*001c*/ 	.short	0x0082
	.zero		2


//--------------------- .nv.info                  --------------------------
	.section	.nv.info,"",@"SHT_CUDA_INFO"
	.align	4


	//----- nvinfo : EIATTR_REGCOUNT
	.align		4
        /*0000*/ 	.byte	0x04, 0x2f
        /*0002*/ 	.short	(.L_1 - .L_0)
	.align		4
.L_0:
        /*0004*/ 	.word	index@(_Z10olaInicialPfS_i)
        /*0008*/ 	.word	0x00000020


	//----- nvinfo : EIATTR_FRAME_SIZE
	.align		4
.L_1:
        /*000c*/ 	.byte	0x04, 0x11
        /*000e*/ 	.short	(.L_3 - .L_2)
	.align		4
.L_2:
        /*0010*/ 	.word	index@(_Z10olaInicialPfS_i)
        /*0014*/ 	.word	0x00000000


	//----- nvinfo : EIATTR_REGCOUNT
	.align		4
.L_3:
        /*0018*/ 	.byte	0x04, 0x2f
        /*001a*/ 	.short	(.L_5 - .L_4)
	.align		4
.L_4:
        /*001c*/ 	.word	index@(_Z3olaPfS_S_i)
        /*0020*/ 	.word	0x00000020


	//----- nvinfo : EIATTR_FRAME_SIZE
	.align		4
.L_5:
        /*0024*/ 	.byte	0x04, 0x11
        /*0026*/ 	.short	(.L_7 - .L_6)
	.align		4
.L_6:
        /*0028*/ 	.word	index@(_Z3olaPfS_S_i)
        /*002c*/ 	.word	0x00000000


	//----- nvinfo : EIATTR_MIN_STACK_SIZE
	.align		4
.L_7:
        /*0030*/ 	.byte	0x04, 0x12
        /*0032*/ 	.short	(.L_9 - .L_8)
	.align		4
.L_8:
        /*0034*/ 	.word	index@(_Z3olaPfS_S_i)
        /*0038*/ 	.word	0x00000000


	//----- nvinfo : EIATTR_MIN_STACK_SIZE
	.align		4
.L_9:
        /*003c*/ 	.byte	0x04, 0x12
        /*003e*/ 	.short	(.L_11 - .L_10)
	.align		4
.L_10:
        /*0040*/ 	.word	index@(_Z10olaInicialPfS_i)
        /*0044*/ 	.word	0x00000000
.L_11:


//--------------------- .nv.compat                --------------------------
	.section	.nv.compat,"",@"SHT_CUDA_COMPAT_INFO"
	.align	4
        /*0000*/ 	.byte	0x02, 0x09, 0x00, 0x00, 0x02, 0x02, 0x01, 0x00, 0x02, 0x05, 0x05, 0x00, 0x03, 0x07, 0x01, 0x01
        /*0010*/ 	.byte	0x02, 0x03, 0x00, 0x00, 0x02, 0x06, 0x01, 0x00, 0x04, 0x0b, 0x08, 0x00, 0x01, 0x00, 0x00, 0x00
        /*0020*/ 	.byte	0x00, 0x00, 0x00, 0x00


//--------------------- .nv.info._Z3olaPfS_S_i    --------------------------
	.section	.nv.info._Z3olaPfS_S_i,"",@"SHT_CUDA_INFO"
	.sectionflags	@""
	.align	4


	//----- nvinfo : EIATTR_CUDA_API_VERSION
	.align		4
        /*0000*/ 	.byte	0x04, 0x37
        /*0002*/ 	.short	(.L_13 - .L_12)
.L_12:
        /*0004*/ 	.word	0x00000082


	//----- nvinfo : EIATTR_KPARAM_INFO
	.align		4
.L_13:
        /*0008*/ 	.byte	0x04, 0x17
        /*000a*/ 	.short	(.L_15 - .L_14)
.L_14:
        /*000c*/ 	.word	0x00000000
        /*0010*/ 	.short	0x0003
        /*0012*/ 	.short	0x0018
        /*0014*/ 	.byte	0x00, 0xf0, 0x11, 0x00


	//----- nvinfo : EIATTR_KPARAM_INFO
	.align		4
.L_15:
        /*0018*/ 	.byte	0x04, 0x17
        /*001a*/ 	.short	(.L_17 - .L_16)
.L_16:
        /*001c*/ 	.word	0x00000000
        /*0020*/ 	.short	0x0002
        /*0022*/ 	.short	0x0010
        /*0024*/ 	.byte	0x00, 0xf5, 0x21, 0x00


	//----- nvinfo : EIATTR_KPARAM_INFO
	.align		4
.L_17:
        /*0028*/ 	.byte	0x04, 0x17
        /*002a*/ 	.short	(.L_19 - .L_18)
.L_18:
        /*002c*/ 	.word	0x00000000
        /*0030*/ 	.short	0x0001
        /*0032*/ 	.short	0x0008
        /*0034*/ 	.byte	0x00, 0xf5, 0x21, 0x00


	//----- nvinfo : EIATTR_KPARAM_INFO
	.align		4
.L_19:
        /*0038*/ 	.byte	0x04, 0x17
        /*003a*/ 	.short	(.L_21 - .L_20)
.L_20:
        /*003c*/ 	.word	0x00000000
        /*0040*/ 	.short	0x0000
        /*0042*/ 	.short	0x0000
        /*0044*/ 	.byte	0x00, 0xf5, 0x21, 0x00


	//----- nvinfo : EIATTR_SPARSE_MMA_MASK
	.align		4
.L_21:
        /*0048*/ 	.byte	0x03, 0x50
        /*004a*/ 	.short	0x0000


	//----- nvinfo : EIATTR_MAXREG_COUNT
	.align		4
        /*004c*/ 	.byte	0x03, 0x1b
        /*004e*/ 	.short	0x00ff


	//----- nvinfo : EIATTR_MERCURY_ISA_VERSION
	.align		4
        /*0050*/ 	.byte	0x03, 0x5f
        /*0052*/ 	.short	0x0101


	//----- nvinfo : EIATTR_VRC_CTA_INIT_COUNT
	.align		4
        /*0054*/ 	.byte	0x02, 0x4a
	.zero		1
	.zero		1


	//----- nvinfo : EIATTR_EXIT_INSTR_OFFSETS
	.align		4
        /*0058*/ 	.byte	0x04, 0x1c
        /*005a*/ 	.short	(.L_23 - .L_22)


	//   ....[0]....
.L_22:
        /*005c*/ 	.word	0x00000090


	//   ....[1]....
        /*0060*/ 	.word	0x00000ae0


	//   ....[2]....
        /*0064*/ 	.word	0x00001150


	//   ....[3]....
        /*0068*/ 	.word	0x00001390


	//   ....[4]....
        /*006c*/ 	.word	0x000013e0


	//----- nvinfo : EIATTR_CRS_STACK_SIZE
	.align		4
.L_23:
        /*0070*/ 	.byte	0x04, 0x1e
        /*0072*/ 	.short	(.L_25 - .L_24)
.L_24:
        /*0074*/ 	.word	0x00000000


	//----- nvinfo : EIATTR_CBANK_PARAM_SIZE
	.align		4
.L_25:
        /*0078*/ 	.byte	0x03, 0x19
        /*007a*/ 	.short	0x001c


	//----- nvinfo : EIATTR_PARAM_CBANK
	.align		4
        /*007c*/ 	.byte	0x04, 0x0a
        /*007e*/ 	.short	(.L_27 - .L_26)
	.align		4
.L_26:
        /*0080*/ 	.word	index@(.nv.constant0._Z3olaPfS_S_i)
        /*0084*/ 	.short	0x0380
        /*0086*/ 	.short	0x001c


	//----- nvinfo : EIATTR_SW_WAR
	.align		4
.L_27:
        /*0088*/ 	.byte	0x04, 0x36
        /*008a*/ 	.short	(.L_29 - .L_28)
.L_28:
        /*008c*/ 	.word	0x00000008
.L_29:


//--------------------- .nv.info._Z10olaInicialPfS_i --------------------------
	.section	.nv.info._Z10olaInicialPfS_i,"",@"SHT_CUDA_INFO"
	.sectionflags	@""
	.align	4


	//----- nvinfo : EIATTR_CUDA_API_VERSION
	.align		4
        /*0000*/ 	.byte	0x04, 0x37
        /*0002*/ 	.short	(.L_31 - .L_30)
.L_30:
        /*0004*/ 	.word	0x00000082


	//----- nvinfo : EIATTR_KPARAM_INFO
	.align		4
.L_31:
        /*0008*/ 	.byte	0x04, 0x17
        /*000a*/ 	.short	(.L_33 - .L_32)
.L_32:
        /*000c*/ 	.word	0x00000000
        /*0010*/ 	.short	0x0002
        /*0012*/ 	.short	0x0010
        /*0014*/ 	.byte	0x00, 0xf0, 0x11, 0x00


	//----- nvinfo : EIATTR_KPARAM_INFO
	.align		4
.L_33:
        /*0018*/ 	.byte	0x04, 0x17
        /*001a*/ 	.short	(.L_35 - .L_34)
.L_34:
        /*001c*/ 	.word	0x00000000
        /*0020*/ 	.short	0x0001
        /*0022*/ 	.short	0x0008
        /*0024*/ 	.byte	0x00, 0xf5, 0x21, 0x00


	//----- nvinfo : EIATTR_KPARAM_INFO
	.align		4
.L_35:
        /*0028*/ 	.byte	0x04, 0x17
        /*002a*/ 	.short	(.L_37 - .L_36)
.L_36:
        /*002c*/ 	.word	0x00000000
        /*0030*/ 	.short	0x0000
        /*0032*/ 	.short	0x0000
        /*0034*/ 	.byte	0x00, 0xf5, 0x21, 0x00


	//----- nvinfo : EIATTR_SPARSE_MMA_MASK
	.align		4
.L_37:
        /*0038*/ 	.byte	0x03, 0x50
        /*003a*/ 	.short	0x0000


	//----- nvinfo : EIATTR_MAXREG_COUNT
	.align		4
        /*003c*/ 	.byte	0x03, 0x1b
        /*003e*/ 	.short	0x00ff


	//----- nvinfo : EIATTR_MERCURY_ISA_VERSION
	.align		4
        /*0040*/ 	.byte	0x03, 0x5f
        /*0042*/ 	.short	0x0101


	//----- nvinfo : EIATTR_VRC_CTA_INIT_COUNT
	.align		4
        /*0044*/ 	.byte	0x02, 0x4a
	.zero		1
	.zero		1


	//----- nvinfo : EIATTR_EXIT_INSTR_OFFSETS
	.align		4
        /*0048*/ 	.byte	0x04, 0x1c
        /*004a*/ 	.short	(.L_39 - .L_38)


	//   ....[0]....
.L_38:
        /*004c*/ 	.word	0x00000090


	//   ....[1]....
        /*0050*/ 	.word	0x00000910


	//   ....[2]....
        /*0054*/ 	.word	0x00000ed0


	//   ....[3]....
        /*0058*/ 	.word	0x000010c0


	//   ....[4]....
        /*005c*/ 	.word	0x00001110


	//----- nvinfo : EIATTR_CRS_STACK_SIZE
	.align		4
.L_39:
        /*0060*/ 	.byte	0x04, 0x1e
        /*0062*/ 	.short	(.L_41 - .L_40)
.L_40:
        /*0064*/ 	.word	0x00000000


	//----- nvinfo : EIATTR_CBANK_PARAM_SIZE
	.align		4
.L_41:
        /*0068*/ 	.byte	0x03, 0x19
        /*006a*/ 	.short	0x0014


	//----- nvinfo : EIATTR_PARAM_CBANK
	.align		4
        /*006c*/ 	.byte	0x04, 0x0a
        /*006e*/ 	.short	(.L_43 - .L_42)
	.align		4
.L_42:
        /*0070*/ 	.word	index@(.nv.constant0._Z10olaInicialPfS_i)
        /*0074*/ 	.short	0x0380
        /*0076*/ 	.short	0x0014


	//----- nvinfo : EIATTR_SW_WAR
	.align		4
.L_43:
        /*0078*/ 	.byte	0x04, 0x36
        /*007a*/ 	.short	(.L_45 - .L_44)
.L_44:
        /*007c*/ 	.word	0x00000008
.L_45:


//--------------------- .nv.callgraph             --------------------------
	.section	.nv.callgraph,"",@"SHT_CUDA_CALLGRAPH"
	.align	4
	.sectionentsize	8
	.align		4
        /*0000*/ 	.word	0x00000000
	.align		4
        /*0004*/ 	.word	0xffffffff
	.align		4
        /*0008*/ 	.word	0x00000000
	.align		4
        /*000c*/ 	.word	0xfffffffe
	.align		4
        /*0010*/ 	.word	0x00000000
	.align		4
        /*0014*/ 	.word	0xfffffffd
	.align		4
        /*0018*/ 	.word	0x00000000
	.align		4
        /*001c*/ 	.word	0xfffffffc


//--------------------- .text._Z3olaPfS_S_i       --------------------------
	.section	.text._Z3olaPfS_S_i,"ax",@progbits
	.align	128
        .global         _Z3olaPfS_S_i
        .type           _Z3olaPfS_S_i,@function
        .size           _Z3olaPfS_S_i,(.L_x_35 - _Z3olaPfS_S_i)
        .other          _Z3olaPfS_S_i,@"STO_CUDA_ENTRY STV_DEFAULT"
_Z3olaPfS_S_i:
.text._Z3olaPfS_S_i:
[----:B------:R-:W-:Y:S01]  /*0000*/  LDC R1, c[0x0][0x37c] ;  /* 0x0000df00ff017b82 */ /* 0x000fe20000000800 */
[----:B------:R-:W0:Y:S01]  /*0010*/  S2R R3, SR_CTAID.X ;  /* 0x0000000000037919 */ /* 0x000e220000002500 */
[----:B------:R-:W1:Y:S01]  /*0020*/  LDCU UR5, c[0x0][0x398] ;  /* 0x00007300ff0577ac */ /* 0x000e620008000800 */
[----:B------:R-:W0:Y:S01]  /*0030*/  S2R R2, SR_TID.X ;  /* 0x0000000000027919 */ /* 0x000e220000002100 */
[----:B------:R-:W0:Y:S01]  /*0040*/  LDCU UR4, c[0x0][0x360] ;  /* 0x00006c00ff0477ac */ /* 0x000e220008000800 */
[----:B-1----:R-:W-:-:S05]  /*0050*/  IMAD.U32 R0, RZ, RZ, UR5 ;  /* 0x00000005ff007e24 */ /* 0x002fca000f8e00ff */
[----:B------:R-:W-:Y:S01]  /*0060*/  ISETP.GE.AND P0, PT, R0, 0x1, PT ;  /* 0x000000010000780c */ /* 0x000fe20003f06270 */
[----:B0-----:R-:W-:-:S05]  /*0070*/  IMAD R3, R3, UR4, R2 ;  /* 0x0000000403037c24 */ /* 0x001fca000f8e0202 */
[----:B------:R-:W-:-:S13]  /*0080*/  ISETP.GE.OR P0, PT, R3, R0, !P0 ;  /* 0x000000000300720c */ /* 0x000fda0004706670 */
[----:B------:R-:W-:Y:S05]  /*0090*/  @P0 EXIT ;  /* 0x000000000000094d */ /* 0x000fea0003800000 */
[C---:B------:R-:W-:Y:S01]  /*00a0*/  ISETP.GE.U32.AND P0, PT, R0.reuse, 0x4, PT ;  /* 0x000000040000780c */ /* 0x040fe20003f06070 */
[-C--:B------:R-:W-:Y:S01]  /*00b0*/  IMAD R5, R3, R0.reuse, RZ ;  /* 0x0000000003057224 */ /* 0x080fe200078e02ff */
[----:B------:R-:W0:Y:S01]  /*00c0*/  LDCU.64 UR6, c[0x0][0x358] ;  /* 0x00006b00ff0677ac */ /* 0x000e220008000a00 */
[----:B------:R-:W-:Y:S02]  /*00d0*/  IMAD.MOV R7, RZ, RZ, -R0 ;  /* 0x000000ffff077224 */ /* 0x000fe400078e0a00 */
[----:B------:R-:W-:Y:S01]  /*00e0*/  VIADD R4, R0, 0xffffffff ;  /* 0xffffffff00047836 */ /* 0x000fe20000000000 */
[----:B------:R-:W-:Y:S01]  /*00f0*/  IADD3 R2, PT, PT, R5, R0, RZ ;  /* 0x0000000005027210 */ /* 0x000fe20007ffe0ff */
[----:B------:R-:W-:-:S03]  /*0100*/  IMAD.MOV.U32 R25, RZ, RZ, RZ ;  /* 0x000000ffff197224 */ /* 0x000fc600078e00ff */
[----:B------:R-:W-:-:S03]  /*0110*/  LEA R24, R7, R2, 0x1 ;  /* 0x0000000207187211 */ /* 0x000fc600078e08ff */
[----:B------:R-:W-:Y:S05]  /*0120*/  @!P0 BRA `(.L_x_0) ;  /* 0x0000000800688947 */ /* 0x000fea0003800000 */
[----:B------:R-:W1:Y:S01]  /*0130*/  LDC.64 R6, c[0x0][0x388] ;  /* 0x0000e200ff067b82 */ /* 0x000e620000000a00 */
[----:B------:R-:W-:Y:S01]  /*0140*/  LOP3.LUT R25, R0, 0x7ffffffc, RZ, 0xc0, !PT ;  /* 0x7ffffffc00197812 */ /* 0x000fe200078ec0ff */
[----:B------:R-:W2:Y:S01]  /*0150*/  LDCU.64 UR10, c[0x0][0x390] ;  /* 0x00007200ff0a77ac */ /* 0x000ea20008000a00 */
[----:B------:R-:W3:Y:S05]  /*0160*/  LDCU.128 UR12, c[0x0][0x380] ;  /* 0x00007000ff0c77ac */ /* 0x000eea0008000c00 */
[----:B------:R-:W4:Y:S01]  /*0170*/  LDC.64 R8, c[0x0][0x390] ;  /* 0x0000e400ff087b82 */ /* 0x000f220000000a00 */
[----:B------:R-:W-:-:S05]  /*0180*/  UMOV UR4, URZ ;  /* 0x000000ff00047c82 */ /* 0x000fca0008000000 */
.L_x_12:
[----:B------:R-:W-:Y:S01]  /*0190*/  ISETP.NE.AND P0, PT, RZ, UR4, PT ;  /* 0x00000004ff007c0c */ /* 0x000fe2000bf05270 */
[----:B------:R-:W5:Y:S01]  /*01a0*/  LDC R0, c[0x0][0x398] ;  /* 0x0000e600ff007b82 */ /* 0x000f620000000800 */
[----:B------:R-:W-:Y:S01]  /*01b0*/  ISETP.NE.AND P1, PT, R4, UR4, PT ;  /* 0x0000000404007c0c */ /* 0x000fe2000bf25270 */
[----:B------:R-:W-:Y:S01]  /*01c0*/  BSSY.RECONVERGENT B0, `(.L_x_1) ;  /* 0x0000027000007945 */ /* 0x000fe20003800200 */
[C---:B------:R-:W-:Y:S02]  /*01d0*/  ISETP.EQ.OR P0, PT, R3.reuse, RZ, !P0 ;  /* 0x000000ff0300720c */ /* 0x040fe40004702670 */
[----:B------:R-:W-:-:S04]  /*01e0*/  ISETP.EQ.OR P1, PT, R3, R4, !P1 ;  /* 0x000000040300720c */ /* 0x000fc80004f22670 */
[----:B------:R-:W-:Y:S02]  /*01f0*/  PLOP3.LUT P1, PT, P0, P1, PT, 0xf8, 0x8f ;  /* 0x00000000008f781c */ /* 0x000fe40000723f70 */
[----:B------:R-:W-:-:S11]  /*0200*/  ISETP.NE.AND P0, PT, R3, R4, PT ;  /* 0x000000040300720c */ /* 0x000fd60003f05270 */
[----:B01----:R-:W0:Y:S01]  /*0210*/  @P1 LDC.64 R10, c[0x0][0x380] ;  /* 0x0000e000ff0a1b82 */ /* 0x003e220000000a00 */
[----:B------:R-:W-:Y:S02]  /*0220*/  @P1 VIADD R27, R5, UR4 ;  /* 0x00000004051b1c36 */ /* 0x000fe40008000000 */
[----:B--2--5:R-:W-:Y:S02]  /*0230*/  VIADD R21, R0, 0xfffffffe ;  /* 0xfffffffe00157836 */ /* 0x024fe40000000000 */
[----:B0-----:R-:W-:-:S05]  /*0240*/  @P1 IMAD.WIDE R10, R27, 0x4, R10 ;  /* 0x000000041b0a1825 */ /* 0x001fca00078e020a */
[----:B------:R0:W-:Y:S01]  /*0250*/  @P1 STG.E desc[UR6][R10.64], RZ ;  /* 0x000000ff0a001986 */ /* 0x0001e2000c101906 */
[----:B---3--:R-:W-:Y:S05]  /*0260*/  @P1 BRA `(.L_x_2) ;  /* 0x0000000000701947 */ /* 0x008fea0003800000 */
[----:B------:R-:W5:Y:S01]  /*0270*/  LDC.64 R16, c[0x0][0x388] ;  /* 0x0000e200ff107b82 */ /* 0x000f620000000a00 */
[----:B------:R-:W-:Y:S01]  /*0280*/  IADD3 R27, PT, PT, R5, UR4, RZ ;  /* 0x00000004051b7c10 */ /* 0x000fe2000fffe0ff */
[----:B0-----:R-:W-:-:S04]  /*0290*/  VIADD R11, R24, UR4 ;  /* 0x00000004180b7c36 */ /* 0x001fc80008000000 */
[----:B-----5:R-:W-:-:S04]  /*02a0*/  IMAD.WIDE R12, R27, 0x4, R16 ;  /* 0x000000041b0c7825 */ /* 0x020fc800078e0210 */
[----:B------:R-:W-:Y:S01]  /*02b0*/  IMAD.WIDE R16, R11, 0x4, R16 ;  /* 0x000000040b107825 */ /* 0x000fe200078e0210 */
[----:B------:R-:W5:Y:S03]  /*02c0*/  LDG.E R22, desc[UR6][R12.64+-0x4] ;  /* 0xfffffc060c167981 */ /* 0x000f66000c1e1900 */
[----:B------:R-:W-:Y:S01]  /*02d0*/  IMAD.WIDE.U32 R14, R0, 0x4, R12 ;  /* 0x00000004000e7825 */ /* 0x000fe200078e000c */
[----:B------:R-:W2:Y:S03]  /*02e0*/  LDG.E R20, desc[UR6][R12.64] ;  /* 0x000000060c147981 */ /* 0x000ea6000c1e1900 */
[----:B----4-:R-:W-:Y:S01]  /*02f0*/  IMAD.WIDE R10, R27, 0x4, R8 ;  /* 0x000000041b0a7825 */ /* 0x010fe200078e0208 */
[----:B------:R-:W4:Y:S04]  /*0300*/  LDG.E R17, desc[UR6][R16.64] ;  /* 0x0000000610117981 */ /* 0x000f28000c1e1900 */
[----:B------:R-:W4:Y:S04]  /*0310*/  LDG.E R14, desc[UR6][R14.64] ;  /* 0x000000060e0e7981 */ /* 0x000f28000c1e1900 */
[----:B------:R-:W3:Y:S04]  /*0320*/  LDG.E R23, desc[UR6][R12.64+0x4] ;  /* 0x000004060c177981 */ /* 0x000ee8000c1e1900 */
[----:B------:R-:W3:Y:S01]  /*0330*/  LDG.E R11, desc[UR6][R10.64] ;  /* 0x000000060a0b7981 */ /* 0x000ee2000c1e1900 */
[----:B------:R-:W-:Y:S01]  /*0340*/  UMOV UR8, 0x47ae147c ;  /* 0x47ae147c00087882 */ /* 0x000fe20000000000 */
[----:B------:R-:W-:Y:S01]  /*0350*/  UMOV UR9, 0x3f647ae1 ;  /* 0x3f647ae100097882 */ /* 0x000fe20000000000 */
[----:B--2---:R-:W-:Y:S01]  /*0360*/  FADD R18, R20, R20 ;  /* 0x0000001414127221 */ /* 0x004fe20000000000 */
[----:B----4-:R-:W-:-:S04]  /*0370*/  FADD R19, R14, R17 ;  /* 0x000000110e137221 */ /* 0x010fc80000000000 */
[----:B-----5:R-:W-:-:S04]  /*0380*/  FADD R22, R19, R22 ;  /* 0x0000001613167221 */ /* 0x020fc80000000000 */
[----:B---3--:R-:W-:Y:S01]  /*0390*/  FADD R23, R22, R23 ;  /* 0x0000001716177221 */ /* 0x008fe20000000000 */
[----:B------:R-:W-:Y:S02]  /*03a0*/  FADD R18, R18, -R11 ;  /* 0x8000000b12127221 */ /* 0x000fe40000000000 */
[----:B------:R-:W0:Y:S01]  /*03b0*/  LDC.64 R10, c[0x0][0x380] ;  /* 0x0000e000ff0a7b82 */ /* 0x000e220000000a00 */
[----:B------:R-:W-:-:S03]  /*03c0*/  FFMA R23, R20, -4, R23 ;  /* 0xc080000014177823 */ /* 0x000fc60000000017 */
[----:B------:R-:W-:Y:S08]  /*03d0*/  F2F.F64.F32 R18, R18 ;  /* 0x0000001200127310 */ /* 0x000ff00000201800 */
[----:B------:R-:W2:Y:S02]  /*03e0*/  F2F.F64.F32 R14, R23 ;  /* 0x00000017000e7310 */ /* 0x000ea40000201800 */
[----:B--2---:R-:W-:-:S10]  /*03f0*/  DFMA R14, R14, UR8, R18 ;  /* 0x000000080e0e7c2b */ /* 0x004fd40008000012 */
[----:B------:R-:W2:Y:S01]  /*0400*/  F2F.F32.F64 R15, R14 ;  /* 0x0000000e000f7310 */ /* 0x000ea20000301000 */
[----:B0-----:R-:W-:-:S05]  /*0410*/  IMAD.WIDE R10, R27, 0x4, R10 ;  /* 0x000000041b0a7825 */ /* 0x001fca00078e020a */
[----:B--2---:R0:W-:Y:S02]  /*0420*/  STG.E desc[UR6][R10.64], R15 ;  /* 0x0000000f0a007986 */ /* 0x0041e4000c101906 */
.L_x_2:
[----:B--23--:R-:W-:Y:S05]  /*0430*/  BSYNC.RECONVERGENT B0 ;  /* 0x0000000000007941 */ /* 0x00cfea0003800200 */
.L_x_1:
[----:B------:R-:W-:Y:S01]  /*0440*/  ISETP.EQ.OR P1, PT, R21, UR4, !P0 ;  /* 0x0000000415007c0c */ /* 0x000fe2000c722670 */
[----:B------:R-:W-:Y:S02]  /*0450*/  USHF.R.S32.HI UR5, URZ, 0x1f, UR4 ;  /* 0x0000001fff057899 */ /* 0x000fe40008011404 */
[----:B------:R-:W-:Y:S01]  /*0460*/  IADD3 R19, P6, PT, R5, UR4, RZ ;  /* 0x0000000405137c10 */ /* 0x000fe2000ffde0ff */
[----:B------:R-:W-:Y:S01]  /*0470*/  BSSY.RECONVERGENT B0, `(.L_x_3) ;  /* 0x000002a000007945 */ /* 0x000fe20003800200 */
[----:B------:R-:W-:Y:S02]  /*0480*/  ISETP.EQ.OR P1, PT, R3, RZ, P1 ;  /* 0x000000ff0300720c */ /* 0x000fe40000f22670 */
[----:B0-----:R-:W-:Y:S01]  /*0490*/  IADD3 R11, P2, PT, R2, UR4, RZ ;  /* 0x00000004020b7c10 */ /* 0x001fe2000ff5e0ff */
[----:B------:R-:W-:Y:S01]  /*04a0*/  IMAD.SHL.U32 R18, R19, 0x4, RZ ;  /* 0x0000000413127824 */ /* 0x000fe200078e00ff */
[----:B------:R-:W-:Y:S02]  /*04b0*/  IADD3 R13, P4, PT, R24, UR4, RZ ;  /* 0x00000004180d7c10 */ /* 0x000fe4000ff9e0ff */
[----:B------:R-:W-:-:S02]  /*04c0*/  LEA R10, P3, R11, UR14, 0x2 ;  /* 0x0000000e0b0a7c11 */ /* 0x000fc4000f8610ff */
[----:B------:R-:W-:Y:S02]  /*04d0*/  LEA R12, P5, R13, UR14, 0x2 ;  /* 0x0000000e0d0c7c11 */ /* 0x000fe4000f8a10ff */
[----:B------:R-:W-:Y:S02]  /*04e0*/  LEA.HI.X.SX32 R20, R2, UR5, 0x1, P2 ;  /* 0x0000000502147c11 */ /* 0x000fe400090f0eff */
[----:B------:R-:W-:Y:S02]  /*04f0*/  LEA.HI.X.SX32 R16, R24, UR5, 0x1, P4 ;  /* 0x0000000518107c11 */ /* 0x000fe4000a0f0eff */
[----:B------:R-:W-:Y:S02]  /*0500*/  LEA.HI.X.SX32 R14, R5, UR5, 0x1, P6 ;  /* 0x00000005050e7c11 */ /* 0x000fe4000b0f0eff */
[----:B------:R-:W-:Y:S02]  /*0510*/  LEA.HI.X R11, R11, UR15, R20, 0x2, P3 ;  /* 0x0000000f0b0b7c11 */ /* 0x000fe400098f1414 */
[----:B------:R-:W-:-:S02]  /*0520*/  LEA.HI.X R13, R13, UR15, R16, 0x2, P5 ;  /* 0x0000000f0d0d7c11 */ /* 0x000fc4000a8f1410 */
[----:B------:R-:W-:Y:S02]  /*0530*/  SHF.L.U64.HI R19, R19, 0x2, R14 ;  /* 0x0000000213137819 */ /* 0x000fe4000001020e */
[C---:B------:R-:W-:Y:S02]  /*0540*/  IADD3 R14, P2, PT, R18.reuse, UR12, RZ ;  /* 0x0000000c120e7c10 */ /* 0x040fe4000ff5e0ff */
[C---:B------:R-:W-:Y:S02]  /*0550*/  IADD3 R16, P3, PT, R18.reuse, UR10, RZ ;  /* 0x0000000a12107c10 */ /* 0x040fe4000ff7e0ff */
[----:B------:R-:W-:Y:S02]  /*0560*/  IADD3 R18, P4, PT, R18, UR14, RZ ;  /* 0x0000000e12127c10 */ /* 0x000fe4000ff9e0ff */
[C---:B------:R-:W-:Y:S02]  /*0570*/  IADD3.X R15, PT, PT, R19.reuse, UR13, RZ, P2, !PT ;  /* 0x0000000d130f7c10 */ /* 0x040fe400097fe4ff */
[----:B------:R-:W-:-:S02]  /*0580*/  IADD3.X R17, PT, PT, R19, UR11, RZ, P3, !PT ;  /* 0x0000000b13117c10 */ /* 0x000fc40009ffe4ff */
[----:B------:R-:W-:Y:S01]  /*0590*/  IADD3.X R19, PT, PT, R19, UR15, RZ, P4, !PT ;  /* 0x0000000f13137c10 */ /* 0x000fe2000a7fe4ff */
[----:B------:R-:W-:Y:S06]  /*05a0*/  @P1 BRA `(.L_x_4) ;  /* 0x0000000000541947 */ /* 0x000fec0003800000 */
[----:B------:R-:W2:Y:S04]  /*05b0*/  LDG.E R20, desc[UR6][R10.64+0x4] ;  /* 0x000004060a147981 */ /* 0x000ea8000c1e1900 */
[----:B------:R-:W2:Y:S01]  /*05c0*/  LDG.E R21, desc[UR6][R12.64+0x4] ;  /* 0x000004060c157981 */ /* 0x000ea2000c1e1900 */
[----:B-1----:R-:W-:-:S05]  /*05d0*/  IMAD.WIDE R28, R27, 0x4, R6 ;  /* 0x000000041b1c7825 */ /* 0x002fca00078e0206 */
[----:B------:R-:W3:Y:S04]  /*05e0*/  LDG.E R23, desc[UR6][R28.64] ;  /* 0x000000061c177981 */ /* 0x000ee8000c1e1900 */
[----:B------:R-:W5:Y:S01]  /*05f0*/  LDG.E R26, desc[UR6][R28.64+0x8] ;  /* 0x000008061c1a7981 */ /* 0x000f62000c1e1900 */
[----:B--2---:R-:W-:-:S03]  /*0600*/  FADD R22, R20, R21 ;  /* 0x0000001514167221 */ /* 0x004fc60000000000 */
[----:B------:R-:W2:Y:S04]  /*0610*/  LDG.E R20, desc[UR6][R18.64+0x4] ;  /* 0x0000040612147981 */ /* 0x000ea8000c1e1900 */
[----:B------:R-:W4:Y:S01]  /*0620*/  LDG.E R21, desc[UR6][R16.64+0x4] ;  /* 0x0000040610157981 */ /* 0x000f22000c1e1900 */
[----:B---3--:R-:W-:-:S04]  /*0630*/  FADD R22, R22, R23 ;  /* 0x0000001716167221 */ /* 0x008fc80000000000 */
[----:B-----5:R-:W-:Y:S01]  /*0640*/  FADD R26, R22, R26 ;  /* 0x0000001a161a7221 */ /* 0x020fe20000000000 */
[----:B------:R-:W-:Y:S01]  /*0650*/  UMOV UR8, 0x47ae147c ;  /* 0x47ae147c00087882 */ /* 0x000fe20000000000 */
[----:B------:R-:W-:Y:S01]  /*0660*/  UMOV UR9, 0x3f647ae1 ;  /* 0x3f647ae100097882 */ /* 0x000fe20000000000 */
[C---:B--2---:R-:W-:Y:S01]  /*0670*/  FADD R22, R20.reuse, R20 ;  /* 0x0000001414167221 */ /* 0x044fe20000000000 */
[----:B------:R-:W-:-:S03]  /*0680*/  FFMA R26, R20, -4, R26 ;  /* 0xc0800000141a7823 */ /* 0x000fc6000000001a */
[----:B----4-:R-:W-:Y:S02]  /*0690*/  FADD R22, R22, -R21 ;  /* 0x8000001516167221 */ /* 0x010fe40000000000 */
[----:B------:R-:W-:Y:S08]  /*06a0*/  F2F.F64.F32 R20, R26 ;  /* 0x0000001a00147310 */ /* 0x000ff00000201800 */
[----:B------:R-:W0:Y:S02]  /*06b0*/  F2F.F64.F32 R22, R22 ;  /* 0x0000001600167310 */ /* 0x000e240000201800 */
[----:B0-----:R-:W-:-:S10]  /*06c0*/  DFMA R20, R20, UR8, R22 ;  /* 0x0000000814147c2b */ /* 0x001fd40008000016 */
[----:B------:R-:W0:Y:S02]  /*06d0*/  F2F.F32.F64 R21, R20 ;  /* 0x0000001400157310 */ /* 0x000e240000301000 */
[----:B0-----:R2:W-:Y:S01]  /*06e0*/  STG.E desc[UR6][R14.64+0x4], R21 ;  /* 0x000004150e007986 */ /* 0x0015e2000c101906 */
[----:B------:R-:W-:Y:S05]  /*06f0*/  BRA `(.L_x_5) ;  /* 0x0000000000047947 */ /* 0x000fea0003800000 */
.L_x_4:
[----:B------:R0:W-:Y:S02]  /*0700*/  STG.E desc[UR6][R14.64+0x4], RZ ;  /* 0x000004ff0e007986 */ /* 0x0001e4000c101906 */
.L_x_5:
[----:B------:R-:W-:Y:S05]  /*0710*/  BSYNC.RECONVERGENT B0 ;  /* 0x0000000000007941 */ /* 0x000fea0003800200 */
.L_x_3:
[----:B------:R-:W-:Y:S01]  /*0720*/  IADD3 R20, PT, PT, R0, -0x3, RZ ;  /* 0xfffffffd00147810 */ /* 0x000fe20007ffe0ff */
[----:B------:R-:W-:Y:S03]  /*0730*/  BSSY.RECONVERGENT B0, `(.L_x_6) ;  /* 0x000001a000007945 */ /* 0x000fe60003800200 */
[----:B------:R-:W-:-:S04]  /*0740*/  ISETP.EQ.OR P1, PT, R20, UR4, !P0 ;  /* 0x0000000414007c0c */ /* 0x000fc8000c722670 */
[----:B------:R-:W-:-:S13]  /*0750*/  ISETP.EQ.OR P1, PT, R3, RZ, P1 ;  /* 0x000000ff0300720c */ /* 0x000fda0000f22670 */
[----:B------:R-:W-:Y:S05]  /*0760*/  @P1 BRA `(.L_x_7) ;  /* 0x0000000000541947 */ /* 0x000fea0003800000 */
[----:B------:R-:W3:Y:S04]  /*0770*/  LDG.E R20, desc[UR6][R10.64+0x8] ;  /* 0x000008060a147981 */ /* 0x000ee8000c1e1900 */
[----:B--2---:R-:W3:Y:S01]  /*0780*/  LDG.E R21, desc[UR6][R12.64+0x8] ;  /* 0x000008060c157981 */ /* 0x004ee2000c1e1900 */
[----:B-1----:R-:W-:-:S03]  /*0790*/  IMAD.WIDE R28, R27, 0x4, R6 ;  /* 0x000000041b1c7825 */ /* 0x002fc600078e0206 */
[----:B------:R-:W2:Y:S04]  /*07a0*/  LDG.E R22, desc[UR6][R18.64+0x8] ;  /* 0x0000080612167981 */ /* 0x000ea8000c1e1900 */
[----:B------:R-:W5:Y:S04]  /*07b0*/  LDG.E R26, desc[UR6][R28.64+0x4] ;  /* 0x000004061c1a7981 */ /* 0x000f68000c1e1900 */
[----:B------:R-:W4:Y:S01]  /*07c0*/  LDG.E R23, desc[UR6][R28.64+0xc] ;  /* 0x00000c061c177981 */ /* 0x000f22000c1e1900 */
[----:B---3--:R-:W-:-:S03]  /*07d0*/  FADD R21, R20, R21 ;  /* 0x0000001514157221 */ /* 0x008fc60000000000 */
[----:B------:R-:W3:Y:S01]  /*07e0*/  LDG.E R20, desc[UR6][R16.64+0x8] ;  /* 0x0000080610147981 */ /* 0x000ee2000c1e1900 */
[----:B-----5:R-:W-:-:S04]  /*07f0*/  FADD R21, R21, R26 ;  /* 0x0000001a15157221 */ /* 0x020fc80000000000 */
[----:B----4-:R-:W-:Y:S01]  /*0800*/  FADD R23, R21, R23 ;  /* 0x0000001715177221 */ /* 0x010fe20000000000 */
[----:B--2---:R-:W-:-:S03]  /*0810*/  FADD R21, R22, R22 ;  /* 0x0000001616157221 */ /* 0x004fc60000000000 */
[----:B------:R-:W-:-:S06]  /*0820*/  FFMA R23, R22, -4, R23 ;  /* 0xc080000016177823 */ /* 0x000fcc0000000017 */
[----:B------:R-:W-:Y:S01]  /*0830*/  F2F.F64.F32 R22, R23 ;  /* 0x0000001700167310 */ /* 0x000fe20000201800 */
[----:B------:R-:W-:Y:S01]  /*0840*/  UMOV UR8, 0x47ae147c ;  /* 0x47ae147c00087882 */ /* 0x000fe20000000000 */
[----:B------:R-:W-:Y:S01]  /*0850*/  UMOV UR9, 0x3f647ae1 ;  /* 0x3f647ae100097882 */ /* 0x000fe20000000000 */
[----:B---3--:R-:W-:-:S05]  /*0860*/  FADD R26, R21, -R20 ;  /* 0x80000014151a7221 */ /* 0x008fca0000000000 */
[----:B------:R-:W1:Y:S02]  /*0870*/  F2F.F64.F32 R20, R26 ;  /* 0x0000001a00147310 */ /* 0x000e640000201800 */
[----:B-1----:R-:W-:-:S10]  /*0880*/  DFMA R20, R22, UR8, R20 ;  /* 0x0000000816147c2b */ /* 0x002fd40008000014 */
[----:B------:R-:W1:Y:S02]  /*0890*/  F2F.F32.F64 R21, R20 ;  /* 0x0000001400157310 */ /* 0x000e640000301000 */
[----:B-1----:R1:W-:Y:S01]  /*08a0*/  STG.E desc[UR6][R14.64+0x8], R21 ;  /* 0x000008150e007986 */ /* 0x0023e2000c101906 */
[----:B------:R-:W-:Y:S05]  /*08b0*/  BRA `(.L_x_8) ;  /* 0x0000000000047947 */ /* 0x000fea0003800000 */
.L_x_7:
[----:B------:R3:W-:Y:S02]  /*08c0*/  STG.E desc[UR6][R14.64+0x8], RZ ;  /* 0x000008ff0e007986 */ /* 0x0007e4000c101906 */
.L_x_8:
[----:B------:R-:W-:Y:S05]  /*08d0*/  BSYNC.RECONVERGENT B0 ;  /* 0x0000000000007941 */ /* 0x000fea0003800200 */
.L_x_6:
[----:B------:R-:W-:Y:S01]  /*08e0*/  VIADD R20, R0, 0xfffffffc ;  /* 0xfffffffc00147836 */ /* 0x000fe20000000000 */
[----:B------:R-:W-:Y:S04]  /*08f0*/  BSSY.RECONVERGENT B0, `(.L_x_9) ;  /* 0x000001a000007945 */ /* 0x000fe80003800200 */
[----:B------:R-:W-:-:S04]  /*0900*/  ISETP.EQ.OR P0, PT, R20, UR4, !P0 ;  /* 0x0000000414007c0c */ /* 0x000fc8000c702670 */
[----:B------:R-:W-:-:S13]  /*0910*/  ISETP.EQ.OR P0, PT, R3, RZ, P0 ;  /* 0x000000ff0300720c */ /* 0x000fda0000702670 */
[----:B------:R-:W-:Y:S05]  /*0920*/  @P0 BRA `(.L_x_10) ;  /* 0x0000000000540947 */ /* 0x000fea0003800000 */
[----:B-12---:R-:W-:Y:S01]  /*0930*/  IMAD.WIDE R20, R27, 0x4, R6 ;  /* 0x000000041b147825 */ /* 0x006fe200078e0206 */
[----:B------:R-:W2:Y:S04]  /*0940*/  LDG.E R10, desc[UR6][R10.64+0xc] ;  /* 0x00000c060a0a7981 */ /* 0x000ea8000c1e1900 */
[----:B------:R-:W2:Y:S04]  /*0950*/  LDG.E R13, desc[UR6][R12.64+0xc] ;  /* 0x00000c060c0d7981 */ /* 0x000ea8000c1e1900 */
[----:B------:R-:W5:Y:S04]  /*0960*/  LDG.E R26, desc[UR6][R20.64+0x8] ;  /* 0x00000806141a7981 */ /* 0x000f68000c1e1900 */
[----:B------:R-:W3:Y:S04]  /*0970*/  LDG.E R28, desc[UR6][R20.64+0x10] ;  /* 0x00001006141c7981 */ /* 0x000ee8000c1e1900 */
[----:B------:R-:W4:Y:S04]  /*0980*/  LDG.E R18, desc[UR6][R18.64+0xc] ;  /* 0x00000c0612127981 */ /* 0x000f28000c1e1900 */
[----:B------:R-:W4:Y:S01]  /*0990*/  LDG.E R17, desc[UR6][R16.64+0xc] ;  /* 0x00000c0610117981 */ /* 0x000f22000c1e1900 */
[----:B------:R-:W-:Y:S01]  /*09a0*/  UMOV UR8, 0x47ae147c ;  /* 0x47ae147c00087882 */ /* 0x000fe20000000000 */
[----:B------:R-:W-:Y:S01]  /*09b0*/  UMOV UR9, 0x3f647ae1 ;  /* 0x3f647ae100097882 */ /* 0x000fe20000000000 */
[----:B--2---:R-:W-:-:S04]  /*09c0*/  FADD R23, R10, R13 ;  /* 0x0000000d0a177221 */ /* 0x004fc80000000000 */
[----:B-----5:R-:W-:-:S04]  /*09d0*/  FADD R23, R23, R26 ;  /* 0x0000001a17177221 */ /* 0x020fc80000000000 */
[----:B---3--:R-:W-:Y:S01]  /*09e0*/  FADD R23, R23, R28 ;  /* 0x0000001c17177221 */ /* 0x008fe20000000000 */
[----:B----4-:R-:W-:-:S03]  /*09f0*/  FADD R22, R18, R18 ;  /* 0x0000001212167221 */ /* 0x010fc60000000000 */
[----:B------:R-:W-:Y:S01]  /*0a00*/  FFMA R12, R18, -4, R23 ;  /* 0xc0800000120c7823 */ /* 0x000fe20000000017 */
[----:B------:R-:W-:-:S05]  /*0a10*/  FADD R22, R22, -R17 ;  /* 0x8000001116167221 */ /* 0x000fca0000000000 */
[----:B------:R-:W-:Y:S08]  /*0a20*/  F2F.F64.F32 R12, R12 ;  /* 0x0000000c000c7310 */ /* 0x000ff00000201800 */
[----:B------:R-:W1:Y:S02]  /*0a30*/  F2F.F64.F32 R10, R22 ;  /* 0x00000016000a7310 */ /* 0x000e640000201800 */
[----:B-1----:R-:W-:-:S10]  /*0a40*/  DFMA R10, R12, UR8, R10 ;  /* 0x000000080c0a7c2b */ /* 0x002fd4000800000a */
[----:B------:R-:W1:Y:S02]  /*0a50*/  F2F.F32.F64 R11, R10 ;  /* 0x0000000a000b7310 */ /* 0x000e640000301000 */
[----:B-1----:R1:W-:Y:S01]  /*0a60*/  STG.E desc[UR6][R14.64+0xc], R11 ;  /* 0x00000c0b0e007986 */ /* 0x0023e2000c101906 */
[----:B------:R-:W-:Y:S05]  /*0a70*/  BRA `(.L_x_11) ;  /* 0x0000000000047947 */ /* 0x000fea0003800000 */
.L_x_10:
[----:B------:R0:W-:Y:S02]  /*0a80*/  STG.E desc[UR6][R14.64+0xc], RZ ;  /* 0x00000cff0e007986 */ /* 0x0001e4000c101906 */
.L_x_11:
[----:B------:R-:W-:Y:S05]  /*0a90*/  BSYNC.RECONVERGENT B0 ;  /* 0x0000000000007941 */ /* 0x000fea0003800200 */
.L_x_9:
[----:B------:R-:W-:-:S06]  /*0aa0*/  UIADD3 UR4, UPT, UPT, UR4, 0x4, URZ ;  /* 0x0000000404047890 */ /* 0x000fcc000fffe0ff */
[----:B------:R-:W-:-:S13]  /*0ab0*/  ISETP.NE.AND P0, PT, R25, UR4, PT ;  /* 0x0000000419007c0c */ /* 0x000fda000bf05270 */
[----:B------:R-:W-:Y:S05]  /*0ac0*/  @P0 BRA `(.L_x_12) ;  /* 0xfffffff400b00947 */ /* 0x000fea000383ffff */
.L_x_0:
[----:B-1----:R-:W-:-:S13]  /*0ad0*/  LOP3.LUT P0, R6, R0, 0x3, RZ, 0xc0, !PT ;  /* 0x0000000300067812 */ /* 0x002fda000780c0ff */
[----:B0-----:R-:W-:Y:S05]  /*0ae0*/  @!P0 EXIT ;  /* 0x000000000000894d */ /* 0x001fea0003800000 */
[----:B------:R-:W-:-:S13]  /*0af0*/  ISETP.NE.AND P0, PT, R6, 0x1, PT ;  /* 0x000000010600780c */ /* 0x000fda0003f05270 */
[----:B------:R-:W-:Y:S05]  /*0b00*/  @!P0 BRA `(.L_x_13) ;  /* 0x0000000400888947 */ /* 0x000fea0003800000 */
[C---:B------:R-:W-:Y:S01]  /*0b10*/  ISETP.NE.AND P0, PT, R25.reuse, RZ, PT ;  /* 0x000000ff1900720c */ /* 0x040fe20003f05270 */
[----:B------:R-:W-:Y:S01]  /*0b20*/  BSSY.RECONVERGENT B0, `(.L_x_14) ;  /* 0x0000028000007945 */ /* 0x000fe20003800200 */
[-C--:B------:R-:W-:Y:S02]  /*0b30*/  ISETP.NE.AND P1, PT, R25, R4.reuse, PT ;  /* 0x000000041900720c */ /* 0x080fe40003f25270 */
[C---:B------:R-:W-:Y:S02]  /*0b40*/  ISETP.EQ.OR P0, PT, R3.reuse, RZ, !P0 ;  /* 0x000000ff0300720c */ /* 0x040fe40004702670 */
[----:B------:R-:W-:-:S04]  /*0b50*/  ISETP.EQ.OR P1, PT, R3, R4, !P1 ;  /* 0x000000040300720c */ /* 0x000fc80004f22670 */
[----:B------:R-:W-:-:S13]  /*0b60*/  PLOP3.LUT P0, PT, P0, P1, PT, 0xf8, 0x8f ;  /* 0x00000000008f781c */ /* 0x000fda0000703f70 */
[----:B------:R-:W-:Y:S05]  /*0b70*/  @P0 BRA `(.L_x_15) ;  /* 0x0000000000780947 */ /* 0x000fea0003800000 */
[----:B------:R-:W0:Y:S01]  /*0b80*/  LDC.64 R16, c[0x0][0x388] ;  /* 0x0000e200ff107b82 */ /* 0x000e220000000a00 */
[----:B------:R-:W-:Y:S01]  /*0b90*/  IADD3 R13, PT, PT, R5, R25, RZ ;  /* 0x00000019050d7210 */ /* 0x000fe20007ffe0ff */
[----:B------:R-:W-:-:S06]  /*0ba0*/  IMAD.IADD R11, R24, 0x1, R25 ;  /* 0x00000001180b7824 */ /* 0x000fcc00078e0219 */
[----:B----4-:R-:W1:Y:S01]  /*0bb0*/  LDC.64 R8, c[0x0][0x390] ;  /* 0x0000e400ff087b82 */ /* 0x010e620000000a00 */
[----:B0-----:R-:W-:-:S04]  /*0bc0*/  IMAD.WIDE R6, R13, 0x4, R16 ;  /* 0x000000040d067825 */ /* 0x001fc800078e0210 */
[----:B------:R-:W-:Y:S01]  /*0bd0*/  IMAD.WIDE R16, R11, 0x4, R16 ;  /* 0x000000040b107825 */ /* 0x000fe200078e0210 */
[----:B------:R-:W4:Y:S03]  /*0be0*/  LDG.E R18, desc[UR6][R6.64+-0x4] ;  /* 0xfffffc0606127981 */ /* 0x000f26000c1e1900 */
[----:B------:R-:W-:Y:S01]  /*0bf0*/  IMAD.WIDE.U32 R10, R0, 0x4, R6 ;  /* 0x00000004000a7825 */ /* 0x000fe200078e0006 */
[----:B------:R-:W2:Y:S03]  /*0c00*/  LDG.E R12, desc[UR6][R6.64] ;  /* 0x00000006060c7981 */ /* 0x000ea6000c1e1900 */
[----:B-1----:R-:W-:Y:S01]  /*0c10*/  IMAD.WIDE R8, R13, 0x4, R8 ;  /* 0x000000040d087825 */ /* 0x002fe200078e0208 */
[----:B------:R-:W5:Y:S04]  /*0c20*/  LDG.E R17, desc[UR6][R16.64] ;  /* 0x0000000610117981 */ /* 0x000f68000c1e1900 */
[----:B------:R-:W5:Y:S04]  /*0c30*/  LDG.E R10, desc[UR6][R10.64] ;  /* 0x000000060a0a7981 */ /* 0x000f68000c1e1900 */
[----:B------:R-:W4:Y:S04]  /*0c40*/  LDG.E R19, desc[UR6][R6.64+0x4] ;  /* 0x0000040606137981 */ /* 0x000f28000c1e1900 */
[----:B------:R-:W4:Y:S01]  /*0c50*/  LDG.E R9, desc[UR6][R8.64] ;  /* 0x0000000608097981 */ /* 0x000f22000c1e1900 */
[----:B------:R-:W-:Y:S01]  /*0c60*/  UMOV UR4, 0x47ae147c ;  /* 0x47ae147c00047882 */ /* 0x000fe20000000000 */
[----:B------:R-:W-:Y:S01]  /*0c70*/  UMOV UR5, 0x3f647ae1 ;  /* 0x3f647ae100057882 */ /* 0x000fe20000000000 */
[----:B--23--:R-:W-:Y:S01]  /*0c80*/  FADD R14, R12, R12 ;  /* 0x0000000c0c0e7221 */ /* 0x00cfe20000000000 */
[----:B-----5:R-:W-:-:S04]  /*0c90*/  FADD R15, R10, R17 ;  /* 0x000000110a0f7221 */ /* 0x020fc80000000000 */
[----:B----4-:R-:W-:-:S04]  /*0ca0*/  FADD R18, R15, R18 ;  /* 0x000000120f127221 */ /* 0x010fc80000000000 */
[----:B------:R-:W-:Y:S01]  /*0cb0*/  FADD R19, R18, R19 ;  /* 0x0000001312137221 */ /* 0x000fe20000000000 */
[----:B------:R-:W-:Y:S02]  /*0cc0*/  FADD R14, R14, -R9 ;  /* 0x800000090e0e7221 */ /* 0x000fe40000000000 */
[----:B------:R-:W0:Y:S01]  /*0cd0*/  LDC.64 R8, c[0x0][0x380] ;  /* 0x0000e000ff087b82 */ /* 0x000e220000000a00 */
[----:B------:R-:W-:-:S03]  /*0ce0*/  FFMA R19, R12, -4, R19 ;  /* 0xc08000000c137823 */ /* 0x000fc60000000013 */
[----:B------:R-:W-:Y:S08]  /*0cf0*/  F2F.F64.F32 R14, R14 ;  /* 0x0000000e000e7310 */ /* 0x000ff00000201800 */
[----:B------:R-:W1:Y:S02]  /*0d00*/  F2F.F64.F32 R10, R19 ;  /* 0x00000013000a7310 */ /* 0x000e640000201800 */
[----:B-1----:R-:W-:-:S10]  /*0d10*/  DFMA R10, R10, UR4, R14 ;  /* 0x000000040a0a7c2b */ /* 0x002fd4000800000e */
[----:B------:R-:W1:Y:S01]  /*0d20*/  F2F.F32.F64 R11, R10 ;  /* 0x0000000a000b7310 */ /* 0x000e620000301000 */
[----:B0-----:R-:W-:-:S05]  /*0d30*/  IMAD.WIDE R6, R13, 0x4, R8 ;  /* 0x000000040d067825 */ /* 0x001fca00078e0208 */
[----:B-1----:R0:W-:Y:S01]  /*0d40*/  STG.E desc[UR6][R6.64], R11 ;  /* 0x0000000b06007986 */ /* 0x0021e2000c101906 */
[----:B------:R-:W-:Y:S05]  /*0d50*/  BRA `(.L_x_16) ;  /* 0x0000000000107947 */ /* 0x000fea0003800000 */
.L_x_15:
[----:B------:R-:W0:Y:S01]  /*0d60*/  LDC.64 R6, c[0x0][0x380] ;  /* 0x0000e000ff067b82 */ /* 0x000e220000000a00 */
[----:B------:R-:W-:-:S05]  /*0d70*/  IADD3 R13, PT, PT, R5, R25, RZ ;  /* 0x00000019050d7210 */ /* 0x000fca0007ffe0ff */
[----:B0-----:R-:W-:-:S05]  /*0d80*/  IMAD.WIDE R6, R13, 0x4, R6 ;  /* 0x000000040d067825 */ /* 0x001fca00078e0206 */
[----:B------:R1:W-:Y:S02]  /*0d90*/  STG.E desc[UR6][R6.64], RZ ;  /* 0x000000ff06007986 */ /* 0x0003e4000c101906 */
.L_x_16:
[----:B------:R-:W-:Y:S05]  /*0da0*/  BSYNC.RECONVERGENT B0 ;  /* 0x0000000000007941 */ /* 0x000fea0003800200 */
.L_x_14:
[----:B01----:R-:W-:Y:S01]  /*0db0*/  VIADD R6, R0, 0xfffffffe ;  /* 0xfffffffe00067836 */ /* 0x003fe20000000000 */
[----:B------:R-:W-:Y:S04]  /*0dc0*/  BSSY.RECONVERGENT B0, `(.L_x_17) ;  /* 0x0000035000007945 */ /* 0x000fe80003800200 */
[----:B------:R-:W-:-:S04]  /*0dd0*/  ISETP.NE.AND P0, PT, R25, R6, PT ;  /* 0x000000061900720c */ /* 0x000fc80003f05270 */
[----:B------:R-:W-:-:S04]  /*0de0*/  ISETP.EQ.OR P0, PT, R3, R4, !P0 ;  /* 0x000000040300720c */ /* 0x000fc80004702670 */
[----:B------:R-:W-:-:S13]  /*0df0*/  ISETP.EQ.OR P0, PT, R3, RZ, P0 ;  /* 0x000000ff0300720c */ /* 0x000fda0000702670 */
[----:B------:R-:W-:Y:S05]  /*0e00*/  @P0 BRA `(.L_x_18) ;  /* 0x0000000000a80947 */ /* 0x000fea0003800000 */
[----:B------:R-:W0:Y:S01]  /*0e10*/  LDCU.128 UR8, c[0x0][0x380] ;  /* 0x00007000ff0877ac */ /* 0x000e220008000c00 */
[----:B------:R-:W1:Y:S01]  /*0e20*/  LDC.64 R6, c[0x0][0x388] ;  /* 0x0000e200ff067b82 */ /* 0x000e620000000a00 */
[-C--:B----4-:R-:W-:Y:S01]  /*0e30*/  IADD3 R8, P0, PT, R2, R25.reuse, RZ ;  /* 0x0000001902087210 */ /* 0x090fe20007f1e0ff */
[----:B------:R-:W4:Y:S01]  /*0e40*/  LDCU.64 UR4, c[0x0][0x390] ;  /* 0x00007200ff0477ac */ /* 0x000f220008000a00 */
[-C--:B------:R-:W-:Y:S02]  /*0e50*/  IADD3 R9, P2, PT, R24, R25.reuse, RZ ;  /* 0x0000001918097210 */ /* 0x080fe40007f5e0ff */
[----:B------:R-:W-:Y:S02]  /*0e60*/  LEA.HI.X.SX32 R11, R2, RZ, 0x1, P0 ;  /* 0x000000ff020b7211 */ /* 0x000fe400000f0eff */
[----:B------:R-:W-:Y:S02]  /*0e70*/  IADD3 R2, P0, PT, R5, R25, RZ ;  /* 0x0000001905027210 */ /* 0x000fe40007f1e0ff */
[----:B------:R-:W-:-:S02]  /*0e80*/  LEA.HI.X.SX32 R10, R24, RZ, 0x1, P2 ;  /* 0x000000ff180a7211 */ /* 0x000fc400010f0eff */
[----:B--23--:R-:W-:Y:S02]  /*0e90*/  SHF.L.U32 R14, R2, 0x2, RZ ;  /* 0x00000002020e7819 */ /* 0x00cfe400000006ff */
[----:B0-----:R-:W-:-:S04]  /*0ea0*/  LEA R16, P1, R8, UR10, 0x2 ;  /* 0x0000000a08107c11 */ /* 0x001fc8000f8210ff */
[----:B------:R-:W-:Y:S02]  /*0eb0*/  LEA.HI.X R17, R8, UR11, R11, 0x2, P1 ;  /* 0x0000000b08117c11 */ /* 0x000fe400088f140b */
[----:B------:R-:W-:Y:S02]  /*0ec0*/  LEA.HI.X.SX32 R11, R5, RZ, 0x1, P0 ;  /* 0x000000ff050b7211 */ /* 0x000fe400000f0eff */
[----:B------:R-:W-:Y:S01]  /*0ed0*/  LEA R8, P0, R9, UR10, 0x2 ;  /* 0x0000000a09087c11 */ /* 0x000fe2000f8010ff */
[----:B-1----:R-:W-:Y:S01]  /*0ee0*/  IMAD.WIDE R6, R13, 0x4, R6 ;  /* 0x000000040d067825 */ /* 0x002fe200078e0206 */
[----:B------:R-:W-:Y:S01]  /*0ef0*/  SHF.L.U64.HI R2, R2, 0x2, R11 ;  /* 0x0000000202027819 */ /* 0x000fe2000001020b */
[----:B------:R-:W2:Y:S01]  /*0f00*/  LDG.E R16, desc[UR6][R16.64+0x4] ;  /* 0x0000040610107981 */ /* 0x000ea2000c1e1900 */
[----:B------:R-:W-:Y:S02]  /*0f10*/  LEA.HI.X R9, R9, UR11, R10, 0x2, P0 ;  /* 0x0000000b09097c11 */ /* 0x000fe400080f140a */
[C---:B------:R-:W-:Y:S01]  /*0f20*/  IADD3 R10, P0, PT, R14.reuse, UR10, RZ ;  /* 0x0000000a0e0a7c10 */ /* 0x040fe2000ff1e0ff */
[----:B------:R-:W3:Y:S01]  /*0f30*/  LDG.E R19, desc[UR6][R6.64] ;  /* 0x0000000606137981 */ /* 0x000ee2000c1e1900 */
[----:B----4-:R-:W-:-:S03]  /*0f40*/  IADD3 R12, P1, PT, R14, UR4, RZ ;  /* 0x000000040e0c7c10 */ /* 0x010fc6000ff3e0ff */
[----:B------:R-:W2:Y:S01]  /*0f50*/  LDG.E R9, desc[UR6][R8.64+0x4] ;  /* 0x0000040608097981 */ /* 0x000ea2000c1e1900 */
[C---:B------:R-:W-:Y:S02]  /*0f60*/  IADD3.X R11, PT, PT, R2.reuse, UR11, RZ, P0, !PT ;  /* 0x0000000b020b7c10 */ /* 0x040fe400087fe4ff */
[----:B------:R-:W-:Y:S01]  /*0f70*/  IADD3.X R13, PT, PT, R2, UR5, RZ, P1, !PT ;  /* 0x00000005020d7c10 */ /* 0x000fe20008ffe4ff */
[----:B------:R-:W4:Y:S04]  /*0f80*/  LDG.E R21, desc[UR6][R6.64+0x8] ;  /* 0x0000080606157981 */ /* 0x000f28000c1e1900 */
[----:B------:R-:W5:Y:S04]  /*0f90*/  LDG.E R10, desc[UR6][R10.64+0x4] ;  /* 0x000004060a0a7981 */ /* 0x000f68000c1e1900 */
[----:B------:R-:W4:Y:S01]  /*0fa0*/  LDG.E R12, desc[UR6][R12.64+0x4] ;  /* 0x000004060c0c7981 */ /* 0x000f22000c1e1900 */
[----:B------:R-:W-:Y:S01]  /*0fb0*/  UMOV UR4, 0x47ae147c ;  /* 0x47ae147c00047882 */ /* 0x000fe20000000000 */
[----:B------:R-:W-:Y:S01]  /*0fc0*/  UMOV UR5, 0x3f647ae1 ;  /* 0x3f647ae100057882 */ /* 0x000fe20000000000 */
[----:B------:R-:W-:Y:S01]  /*0fd0*/  IADD3 R14, P0, PT, R14, UR8, RZ ;  /* 0x000000080e0e7c10 */ /* 0x000fe2000ff1e0ff */
[----:B--2---:R-:W-:-:S04]  /*0fe0*/  FADD R18, R16, R9 ;  /* 0x0000000910127221 */ /* 0x004fc80000000000 */
[----:B---3--:R-:W-:Y:S01]  /*0ff0*/  FADD R18, R18, R19 ;  /* 0x0000001312127221 */ /* 0x008fe20000000000 */
[----:B-----5:R-:W-:-:S03]  /*1000*/  FADD R15, R10, R10 ;  /* 0x0000000a0a0f7221 */ /* 0x020fc60000000000 */
[----:B----4-:R-:W-:Y:S01]  /*1010*/  FADD R21, R18, R21 ;  /* 0x0000001512157221 */ /* 0x010fe20000000000 */
[----:B------:R-:W-:-:S03]  /*1020*/  FADD R16, R15, -R12 ;  /* 0x8000000c0f107221 */ /* 0x000fc60000000000 */
[----:B------:R-:W-:Y:S01]  /*1030*/  FFMA R21, R10, -4, R21 ;  /* 0xc08000000a157823 */ /* 0x000fe20000000015 */
[----:B------:R-:W-:Y:S08]  /*1040*/  F2F.F64.F32 R8, R16 ;  /* 0x0000001000087310 */ /* 0x000ff00000201800 */
[----:B------:R-:W0:Y:S02]  /*1050*/  F2F.F64.F32 R10, R21 ;  /* 0x00000015000a7310 */ /* 0x000e240000201800 */
[----:B0-----:R-:W-:-:S10]  /*1060*/  DFMA R8, R10, UR4, R8 ;  /* 0x000000040a087c2b */ /* 0x001fd40008000008 */
[----:B------:R-:W0:Y:S01]  /*1070*/  F2F.F32.F64 R9, R8 ;  /* 0x0000000800097310 */ /* 0x000e220000301000 */
[----:B------:R-:W-:-:S05]  /*1080*/  IADD3.X R15, PT, PT, R2, UR9, RZ, P0, !PT ;  /* 0x00000009020f7c10 */ /* 0x000fca00087fe4ff */
[----:B0-----:R0:W-:Y:S01]  /*1090*/  STG.E desc[UR6][R14.64+0x4], R9 ;  /* 0x000004090e007986 */ /* 0x0011e2000c101906 */
[----:B------:R-:W-:Y:S05]  /*10a0*/  BRA `(.L_x_19) ;  /* 0x0000000000187947 */ /* 0x000fea0003800000 */
.L_x_18:
[----:B------:R-:W0:Y:S01]  /*10b0*/  LDCU.64 UR4, c[0x0][0x380] ;  /* 0x00007000ff0477ac */ /* 0x000e220008000a00 */
[----:B------:R-:W-:-:S04]  /*10c0*/  IADD3 R2, P0, PT, R5, R25, RZ ;  /* 0x0000001905027210 */ /* 0x000fc80007f1e0ff */
[----:B------:R-:W-:Y:S02]  /*10d0*/  LEA.HI.X.SX32 R7, R5, RZ, 0x1, P0 ;  /* 0x000000ff05077211 */ /* 0x000fe400000f0eff */
[----:B0-----:R-:W-:-:S04]  /*10e0*/  LEA R6, P0, R2, UR4, 0x2 ;  /* 0x0000000402067c11 */ /* 0x001fc8000f8010ff */
[----:B------:R-:W-:-:S05]  /*10f0*/  LEA.HI.X R7, R2, UR5, R7, 0x2, P0 ;  /* 0x0000000502077c11 */ /* 0x000fca00080f1407 */
[----:B------:R1:W-:Y:S04]  /*1100*/  STG.E desc[UR6][R6.64+0x4], RZ ;  /* 0x000004ff06007986 */ /* 0x0003e8000c101906 */
.L_x_19:
[----:B------:R-:W-:Y:S05]  /*1110*/  BSYNC.RECONVERGENT B0 ;  /* 0x0000000000007941 */ /* 0x000fea0003800200 */
.L_x_17:
[----:B------:R-:W-:-:S07]  /*1120*/  VIADD R25, R25, 0x2 ;  /* 0x0000000219197836 */ /* 0x000fce0000000000 */
.L_x_13:
[----:B------:R-:W-:-:S04]  /*1130*/  LOP3.LUT R2, R0, 0x1, RZ, 0xc0, !PT ;  /* 0x0000000100027812 */ /* 0x000fc800078ec0ff */
[----:B------:R-:W-:-:S13]  /*1140*/  ISETP.NE.U32.AND P0, PT, R2, 0x1, PT ;  /* 0x000000010200780c */ /* 0x000fda0003f05070 */
[----:B------:R-:W-:Y:S05]  /*1150*/  @P0 EXIT ;  /* 0x000000000000094d */ /* 0x000fea0003800000 */
[CC--:B------:R-:W-:Y:S02]  /*1160*/  ISETP.NE.AND P1, PT, R25.reuse, R4.reuse, PT ;  /* 0x000000041900720c */ /* 0x0c0fe40003f25270 */
[----:B------:R-:W-:Y:S02]  /*1170*/  ISETP.NE.AND P0, PT, R25, RZ, PT ;  /* 0x000000ff1900720c */ /* 0x000fe40003f05270 */
[C---:B------:R-:W-:Y:S02]  /*1180*/  ISETP.EQ.OR P1, PT, R3.reuse, R4, !P1 ;  /* 0x000000040300720c */ /* 0x040fe40004f22670 */
[----:B------:R-:W-:-:S04]  /*1190*/  ISETP.EQ.OR P0, PT, R3, RZ, !P0 ;  /* 0x000000ff0300720c */ /* 0x000fc80004702670 */
[----:B------:R-:W-:-:S13]  /*11a0*/  PLOP3.LUT P0, PT, P0, P1, PT, 0xf8, 0x8f ;  /* 0x00000000008f781c */ /* 0x000fda0000703f70 */
[----:B------:R-:W-:Y:S05]  /*11b0*/  @P0 BRA `(.L_x_20) ;  /* 0x0000000000780947 */ /* 0x000fea0003800000 */
[----:B------:R-:W5:Y:S01]  /*11c0*/  LDC.64 R12, c[0x0][0x388] ;  /* 0x0000e200ff0c7b82 */ /* 0x000f620000000a00 */
[----:B------:R-:W-:Y:S01]  /*11d0*/  IADD3 R5, PT, PT, R5, R25, RZ ;  /* 0x0000001905057210 */ /* 0x000fe20007ffe0ff */
[----:B------:R-:W-:-:S06]  /*11e0*/  IMAD.IADD R25, R24, 0x1, R25 ;  /* 0x0000000118197824 */ /* 0x000fcc00078e0219 */
[----:B-1----:R-:W1:Y:S01]  /*11f0*/  LDC.64 R6, c[0x0][0x390] ;  /* 0x0000e400ff067b82 */ /* 0x002e620000000a00 */
[----:B-----5:R-:W-:-:S04]  /*1200*/  IMAD.WIDE R2, R5, 0x4, R12 ;  /* 0x0000000405027825 */ /* 0x020fc800078e020c */
[----:B------:R-:W-:Y:S01]  /*1210*/  IMAD.WIDE R12, R25, 0x4, R12 ;  /* 0x00000004190c7825 */ /* 0x000fe200078e020c */
[----:B0---4-:R-:W4:Y:S03]  /*1220*/  LDG.E R9, desc[UR6][R2.64+-0x4] ;  /* 0xfffffc0602097981 */ /* 0x011f26000c1e1900 */
[----:B------:R-:W-:Y:S01]  /*1230*/  IMAD.WIDE.U32 R10, R0, 0x4, R2 ;  /* 0x00000004000a7825 */ /* 0x000fe200078e0002 */
[----:B--23--:R-:W2:Y:S03]  /*1240*/  LDG.E R15, desc[UR6][R2.64+0x4] ;  /* 0x00000406020f7981 */ /* 0x00cea6000c1e1900 */
[----:B-1----:R-:W-:Y:S01]  /*1250*/  IMAD.WIDE R6, R5, 0x4, R6 ;  /* 0x0000000405067825 */ /* 0x002fe200078e0206 */
[----:B------:R-:W3:Y:S04]  /*1260*/  LDG.E R13, desc[UR6][R12.64] ;  /* 0x000000060c0d7981 */ /* 0x000ee8000c1e1900 */
[----:B------:R-:W3:Y:S04]  /*1270*/  LDG.E R10, desc[UR6][R10.64] ;  /* 0x000000060a0a7981 */ /* 0x000ee8000c1e1900 */
[----:B------:R-:W5:Y:S04]  /*1280*/  LDG.E R0, desc[UR6][R2.64] ;  /* 0x0000000602007981 */ /* 0x000f68000c1e1900 */
[----:B------:R-:W2:Y:S01]  /*1290*/  LDG.E R7, desc[UR6][R6.64] ;  /* 0x0000000606077981 */ /* 0x000ea2000c1e1900 */
[----:B------:R-:W-:Y:S01]  /*12a0*/  UMOV UR4, 0x47ae147c ;  /* 0x47ae147c00047882 */ /* 0x000fe20000000000 */
[----:B------:R-:W-:Y:S01]  /*12b0*/  UMOV UR5, 0x3f647ae1 ;  /* 0x3f647ae100057882 */ /* 0x000fe20000000000 */
[----:B---3--:R-:W-:-:S04]  /*12c0*/  FADD R8, R10, R13 ;  /* 0x0000000d0a087221 */ /* 0x008fc80000000000 */
[----:B----4-:R-:W-:Y:S01]  /*12d0*/  FADD R14, R8, R9 ;  /* 0x00000009080e7221 */ /* 0x010fe20000000000 */
[----:B-----5:R-:W-:-:S03]  /*12e0*/  FADD R4, R0, R0 ;  /* 0x0000000000047221 */ /* 0x020fc60000000000 */
[----:B--2---:R-:W-:Y:S01]  /*12f0*/  FADD R15, R14, R15 ;  /* 0x0000000f0e0f7221 */ /* 0x004fe20000000000 */
[----:B------:R-:W-:Y:S02]  /*1300*/  FADD R4, R4, -R7 ;  /* 0x8000000704047221 */ /* 0x000fe40000000000 */
[----:B------:R-:W0:Y:S01]  /*1310*/  LDC.64 R6, c[0x0][0x380] ;  /* 0x0000e000ff067b82 */ /* 0x000e220000000a00 */
[----:B------:R-:W-:Y:S01]  /*1320*/  FFMA R15, R0, -4, R15 ;  /* 0xc0800000000f7823 */ /* 0x000fe2000000000f */
[----:B------:R-:W-:Y:S08]  /*1330*/  F2F.F64.F32 R8, R4 ;  /* 0x0000000400087310 */ /* 0x000ff00000201800 */
[----:B------:R-:W1:Y:S02]  /*1340*/  F2F.F64.F32 R10, R15 ;  /* 0x0000000f000a7310 */ /* 0x000e640000201800 */
[----:B-1----:R-:W-:-:S10]  /*1350*/  DFMA R8, R10, UR4, R8 ;  /* 0x000000040a087c2b */ /* 0x002fd40008000008 */
[----:B------:R-:W1:Y:S01]  /*1360*/  F2F.F32.F64 R9, R8 ;  /* 0x0000000800097310 */ /* 0x000e620000301000 */
[----:B0-----:R-:W-:-:S05]  /*1370*/  IMAD.WIDE R2, R5, 0x4, R6 ;  /* 0x0000000405027825 */ /* 0x001fca00078e0206 */
[----:B-1----:R-:W-:Y:S01]  /*1380*/  STG.E desc[UR6][R2.64], R9 ;  /* 0x0000000902007986 */ /* 0x002fe2000c101906 */
[----:B------:R-:W-:Y:S05]  /*1390*/  EXIT ;  /* 0x000000000000794d */ /* 0x000fea0003800000 */
.L_x_20:
[----:B------:R-:W5:Y:S01]  /*13a0*/  LDC.64 R2, c[0x0][0x380] ;  /* 0x0000e000ff027b82 */ /* 0x000f620000000a00 */
[----:B------:R-:W-:-:S05]  /*13b0*/  IADD3 R5, PT, PT, R5, R25, RZ ;  /* 0x0000001905057210 */ /* 0x000fca0007ffe0ff */
[----:B-----5:R-:W-:-:S05]  /*13c0*/  IMAD.WIDE R2, R5, 0x4, R2 ;  /* 0x0000000405027825 */ /* 0x020fca00078e0202 */
[----:B------:R-:W-:Y:S01]  /*13d0*/  STG.E desc[UR6][R2.64], RZ ;  /* 0x000000ff02007986 */ /* 0x000fe2000c101906 */
[----:B------:R-:W-:Y:S05]  /*13e0*/  EXIT ;  /* 0x000000000000794d */ /* 0x000fea0003800000 */
.L_x_21:
[----:B------:R-:W-:-:S00]  /*13f0*/  BRA `(.L_x_21) ;  /* 0xfffffffc00fc7947 */ /* 0x000fc0000383ffff */
[----:B------:R-:W-:-:S00]  /*1400*/  NOP ;  /* 0x0000000000007918 */ /* 0x000fc00000000000 */
[----:B------:R-:W-:-:S00]  /*1410*/  NOP ;  /* 0x0000000000007918 */ /* 0x000fc00000000000 */
[----:B------:R-:W-:-:S00]  /*1420*/  NOP ;  /* 0x0000000000007918 */ /* 0x000fc00000000000 */
[----:B------:R-:W-:-:S00]  /*1430*/  NOP ;  /* 0x0000000000007918 */ /* 0x000fc00000000000 */
[----:B------:R-:W-:-:S00]  /*1440*/  NOP ;  /* 0x0000000000007918 */ /* 0x000fc00000000000 */
[----:B------:R-:W-:-:S00]  /*1450*/  NOP ;  /* 0x0000000000007918 */ /* 0x000fc00000000000 */
[----:B------:R-:W-:-:S00]  /*1460*/  NOP ;  /* 0x0000000000007918 */ /* 0x000fc00000000000 */
[----:B------:R-:W-:-:S00]  /*1470*/  NOP ;  /* 0x0000000000007918 */ /* 0x000fc00000000000 */
.L_x_35:


//--------------------- .text._Z10olaInicialPfS_i --------------------------
	.section	.text._Z10olaInicialPfS_i,"ax",@progbits
	.align	128
        .global         _Z10olaInicialPfS_i
        .type           _Z10olaInicialPfS_i,@function
        .size           _Z10olaInicialPfS_i,(.L_x_36 - _Z10olaInicialPfS_i)
        .other          _Z10olaInicialPfS_i,@"STO_CUDA_ENTRY STV_DEFAULT"
_Z10olaInicialPfS_i:
.text._Z10olaInicialPfS_i:
        /* <DEDUP_REMOVED lines=11> */
[----:B------:R-:W-:Y:S01]  /*00b0*/  IMAD R5, R3, R0, RZ ;  /* 0x0000000003057224 */ /* 0x000fe200078e02ff */
[----:B------:R-:W0:Y:S01]  /*00c0*/  LDCU.64 UR6, c[0x0][0x358] ;  /* 0x00006b00ff0677ac */ /* 0x000e220008000a00 */
[--C-:B------:R-:W-:Y:S01]  /*00d0*/  IMAD.MOV R27, RZ, RZ, -R0.reuse ;  /* 0x000000ffff1b7224 */ /* 0x100fe200078e0a00 */
[C---:B------:R-:W-:Y:S01]  /*00e0*/  LOP3.LUT R26, R0.reuse, 0x3, RZ, 0xc0, !PT ;  /* 0x00000003001a7812 */ /* 0x040fe200078ec0ff */
[----:B------:R-:W-:Y:S02]  /*00f0*/  IMAD.IADD R2, R5, 0x1, R0 ;  /* 0x0000000105027824 */ /* 0x000fe400078e0200 */
[----:B------:R-:W-:Y:S02]  /*0100*/  VIADD R4, R0, 0xffffffff ;  /* 0xffffffff00047836 */ /* 0x000fe40000000000 */
[----:B------:R-:W-:Y:S01]  /*0110*/  IMAD.MOV.U32 R28, RZ, RZ, RZ ;  /* 0x000000ffff1c7224 */ /* 0x000fe200078e00ff */
[----:B------:R-:W-:-:S03]  /*0120*/  LEA R27, R27, R2, 0x1 ;  /* 0x000000021b1b7211 */ /* 0x000fc600078e08ff */
[----:B------:R-:W-:Y:S05]  /*0130*/  @!P0 BRA `(.L_x_22) ;  /* 0x0000000400f08947 */ /* 0x000fea0003800000 */
[----:B------:R-:W1:Y:S01]  /*0140*/  LDC R29, c[0x0][0x390] ;  /* 0x0000e400ff1d7b82 */ /* 0x000e620000000800 */
[----:B------:R-:W-:Y:S01]  /*0150*/  LOP3.LUT R28, R0, 0x7ffffffc, RZ, 0xc0, !PT ;  /* 0x7ffffffc001c7812 */ /* 0x000fe200078ec0ff */
[----:B------:R-:W2:Y:S01]  /*0160*/  LDCU.128 UR12, c[0x0][0x380] ;  /* 0x00007000ff0c77ac */ /* 0x000ea20008000c00 */
[----:B------:R-:W-:-:S05]  /*0170*/  UMOV UR4, URZ ;  /* 0x000000ff00047c82 */ /* 0x000fca0008000000 */
[----:B------:R-:W3:Y:S08]  /*0180*/  LDC.64 R6, c[0x0][0x380] ;  /* 0x0000e000ff067b82 */ /* 0x000ef00000000a00 */
[----:B------:R-:W4:Y:S02]  /*0190*/  LDC.64 R8, c[0x0][0x388] ;  /* 0x0000e200ff087b82 */ /* 0x000f240000000a00 */
.L_x_25:
[----:B------:R-:W-:Y:S01]  /*01a0*/  ISETP.NE.AND P0, PT, RZ, UR4, PT ;  /* 0x00000004ff007c0c */ /* 0x000fe2000bf05270 */
[----:B------:R-:W0:Y:S01]  /*01b0*/  LDC.64 R14, c[0x0][0x388] ;  /* 0x0000e200ff0e7b82 */ /* 0x000e220000000a00 */
[----:B------:R-:W-:Y:S01]  /*01c0*/  ISETP.NE.AND P1, PT, R4, UR4, PT ;  /* 0x0000000404007c0c */ /* 0x000fe2000bf25270 */
[----:B-1----:R-:W-:Y:S01]  /*01d0*/  IMAD.MOV.U32 R0, RZ, RZ, R29 ;  /* 0x000000ffff007224 */ /* 0x002fe200078e001d */
[C---:B------:R-:W-:Y:S01]  /*01e0*/  ISETP.EQ.OR P0, PT, R3.reuse, RZ, !P0 ;  /* 0x000000ff0300720c */ /* 0x040fe20004702670 */
[----:B------:R-:W-:Y:S01]  /*01f0*/  BSSY.RECONVERGENT B0, `(.L_x_23) ;  /* 0x0000021000007945 */ /* 0x000fe20003800200 */
[----:B------:R-:W-:Y:S01]  /*0200*/  ISETP.EQ.OR P1, PT, R3, R4, !P1 ;  /* 0x000000040300720c */ /* 0x000fe20004f22670 */
[----:B------:R-:W-:-:S03]  /*0210*/  VIADD R12, R0, 0xfffffffe ;  /* 0xfffffffe000c7836 */ /* 0x000fc60000000000 */
[----:B------:R-:W-:Y:S02]  /*0220*/  PLOP3.LUT P1, PT, P0, P1, PT, 0xf8, 0x8f ;  /* 0x00000000008f781c */ /* 0x000fe40000723f70 */
[----:B------:R-:W-:-:S04]  /*0230*/  ISETP.NE.AND P0, PT, R3, R4, PT ;  /* 0x000000040300720c */ /* 0x000fc80003f05270 */
[----:B------:R-:W-:-:S07]  /*0240*/  ISETP.EQ.OR P2, PT, R12, UR4, !P0 ;  /* 0x000000040c007c0c */ /* 0x000fce000c742670 */
[----:B------:R-:W1:Y:S01]  /*0250*/  @P1 LDC.64 R10, c[0x0][0x380] ;  /* 0x0000e000ff0a1b82 */ /* 0x000e620000000a00 */
[----:B------:R-:W-:-:S04]  /*0260*/  @P1 VIADD R19, R5, UR4 ;  /* 0x0000000405131c36 */ /* 0x000fc80008000000 */
[----:B-1----:R-:W-:-:S05]  /*0270*/  @P1 IMAD.WIDE R10, R19, 0x4, R10 ;  /* 0x00000004130a1825 */ /* 0x002fca00078e020a */
[----:B0-----:R0:W-:Y:S01]  /*0280*/  @P1 STG.E desc[UR6][R10.64], RZ ;  /* 0x000000ff0a001986 */ /* 0x0011e2000c101906 */
[----:B------:R-:W-:Y:S05]  /*0290*/  @P1 BRA `(.L_x_24) ;  /* 0x0000000000581947 */ /* 0x000fea0003800000 */
[----:B------:R-:W-:Y:S01]  /*02a0*/  VIADD R19, R5, UR4 ;  /* 0x0000000405137c36 */ /* 0x000fe20008000000 */
[----:B0-----:R-:W-:-:S03]  /*02b0*/  IADD3 R11, PT, PT, R27, UR4, RZ ;  /* 0x000000041b0b7c10 */ /* 0x001fc6000fffe0ff */
[----:B----4-:R-:W-:-:S04]  /*02c0*/  IMAD.WIDE R16, R19, 0x4, R8 ;  /* 0x0000000413107825 */ /* 0x010fc800078e0208 */
[----:B------:R-:W-:Y:S01]  /*02d0*/  IMAD.WIDE R10, R11, 0x4, R8 ;  /* 0x000000040b0a7825 */ /* 0x000fe200078e0208 */
[----:B------:R-:W4:Y:S03]  /*02e0*/  LDG.E R21, desc[UR6][R16.64+-0x4] ;  /* 0xfffffc0610157981 */ /* 0x000f26000c1e1900 */
[----:B------:R-:W-:Y:S01]  /*02f0*/  IMAD.WIDE.U32 R12, R29, 0x4, R16 ;  /* 0x000000041d0c7825 */ /* 0x000fe200078e0010 */
[----:B------:R-:W5:Y:S04]  /*0300*/  LDG.E R25, desc[UR6][R16.64+0x4] ;  /* 0x0000040610197981 */ /* 0x000f68000c1e1900 */
[----:B------:R-:W2:Y:S04]  /*0310*/  LDG.E R11, desc[UR6][R10.64] ;  /* 0x000000060a0b7981 */ /* 0x000ea8000c1e1900 */
[----:B------:R-:W2:Y:S04]  /*0320*/  LDG.E R12, desc[UR6][R12.64] ;  /* 0x000000060c0c7981 */ /* 0x000ea8000c1e1900 */
[----:B------:R-:W3:Y:S01]  /*0330*/  LDG.E R18, desc[UR6][R16.64] ;  /* 0x0000000610127981 */ /* 0x000ee2000c1e1900 */
[----:B------:R-:W-:Y:S01]  /*0340*/  UMOV UR8, 0x47ae147c ;  /* 0x47ae147c00087882 */ /* 0x000fe20000000000 */
[----:B------:R-:W-:Y:S01]  /*0350*/  UMOV UR9, 0x3f547ae1 ;  /* 0x3f547ae100097882 */ /* 0x000fe20000000000 */
[----:B--2---:R-:W-:-:S04]  /*0360*/  FADD R20, R12, R11 ;  /* 0x0000000b0c147221 */ /* 0x004fc80000000000 */
[----:B----4-:R-:W-:-:S04]  /*0370*/  FADD R20, R20, R21 ;  /* 0x0000001514147221 */ /* 0x010fc80000000000 */
[----:B-----5:R-:W-:-:S04]  /*0380*/  FADD R25, R20, R25 ;  /* 0x0000001914197221 */ /* 0x020fc80000000000 */
[----:B---3--:R-:W-:Y:S01]  /*0390*/  FFMA R25, R18, -4, R25 ;  /* 0xc080000012197823 */ /* 0x008fe20000000019 */
[----:B------:R-:W-:Y:S08]  /*03a0*/  F2F.F64.F32 R22, R18 ;  /* 0x0000001200167310 */ /* 0x000ff00000201800 */
[----:B------:R-:W0:Y:S02]  /*03b0*/  F2F.F64.F32 R20, R25 ;  /* 0x0000001900147310 */ /* 0x000e240000201800 */
[----:B0-----:R-:W-:-:S10]  /*03c0*/  DFMA R20, R20, UR8, R22 ;  /* 0x0000000814147c2b */ /* 0x001fd40008000016 */
[----:B------:R-:W0:Y:S01]  /*03d0*/  F2F.F32.F64 R21, R20 ;  /* 0x0000001400157310 */ /* 0x000e220000301000 */
[----:B------:R-:W-:-:S05]  /*03e0*/  IMAD.WIDE R10, R19, 0x4, R6 ;  /* 0x00000004130a7825 */ /* 0x000fca00078e0206 */
[----:B0-----:R1:W-:Y:S02]  /*03f0*/  STG.E desc[UR6][R10.64], R21 ;  /* 0x000000150a007986 */ /* 0x0013e4000c101906 */
.L_x_24:
[----:B--2---:R-:W-:Y:S05]  /*0400*/  BSYNC.RECONVERGENT B0 ;  /* 0x0000000000007941 */ /* 0x004fea0003800200 */
.L_x_23:
[----:B------:R-:W-:Y:S02]  /*0410*/  USHF.R.S32.HI UR5, URZ, 0x1f, UR4 ;  /* 0x0000001fff057899 */ /* 0x000fe40008011404 */
[----:B01----:R-:W-:Y:S01]  /*0420*/  IADD3 R11, P5, PT, R2, UR4, RZ ;  /* 0x00000004020b7c10 */ /* 0x003fe2000ffbe0ff */
[----:B------:R-:W-:Y:S01]  /*0430*/  IMAD.WIDE R14, R19, 0x4, R14 ;  /* 0x00000004130e7825 */ /* 0x000fe200078e020e */
[----:B------:R-:W-:Y:S02]  /*0440*/  IADD3 R13, P4, PT, R27, UR4, RZ ;  /* 0x000000041b0d7c10 */ /* 0x000fe4000ff9e0ff */
[----:B------:R-:W-:Y:S02]  /*0450*/  ISETP.EQ.OR P1, PT, R3, RZ, P2 ;  /* 0x000000ff0300720c */ /* 0x000fe40001722670 */
[----:B------:R-:W-:Y:S02]  /*0460*/  LEA R10, P3, R11, UR14, 0x2 ;  /* 0x0000000e0b0a7c11 */ /* 0x000fe4000f8610ff */
[----:B------:R-:W-:-:S02]  /*0470*/  LEA R12, P2, R13, UR14, 0x2 ;  /* 0x0000000e0d0c7c11 */ /* 0x000fc4000f8410ff */
[----:B------:R-:W-:Y:S02]  /*0480*/  LEA.HI.X.SX32 R18, R2, UR5, 0x1, P5 ;  /* 0x0000000502127c11 */ /* 0x000fe4000a8f0eff */
[----:B------:R-:W-:Y:S02]  /*0490*/  LEA.HI.X.SX32 R16, R27, UR5, 0x1, P4 ;  /* 0x000000051b107c11 */ /* 0x000fe4000a0f0eff */
[----:B------:R-:W-:Y:S02]  /*04a0*/  IADD3 R22, P4, PT, R5, UR4, RZ ;  /* 0x0000000405167c10 */ /* 0x000fe4000ff9e0ff */
[----:B------:R-:W-:Y:S01]  /*04b0*/  LEA.HI.X R11, R11, UR15, R18, 0x2, P3 ;  /* 0x0000000f0b0b7c11 */ /* 0x000fe200098f1412 */
[----:B------:R-:W2:Y:S01]  /*04c0*/  @!P1 LDG.E R21, desc[UR6][R14.64] ;  /* 0x000000060e159981 */ /* 0x000ea2000c1e1900 */
[----:B------:R-:W-:Y:S01]  /*04d0*/  LEA.HI.X R13, R13, UR15, R16, 0x2, P2 ;  /* 0x0000000f0d0d7c11 */ /* 0x000fe200090f1410 */
[C---:B------:R-:W-:Y:S01]  /*04e0*/  IMAD.SHL.U32 R23, R22.reuse, 0x4, RZ ;  /* 0x0000000416177824 */ /* 0x040fe200078e00ff */
[----:B------:R-:W-:Y:S01]  /*04f0*/  LEA.HI.X.SX32 R17, R5, UR5, 0x1, P4 ;  /* 0x0000000505117c11 */ /* 0x000fe2000a0f0eff */
[----:B------:R-:W5:Y:S04]  /*0500*/  @!P1 LDG.E R19, desc[UR6][R10.64+0x4] ;  /* 0x000004060a139981 */ /* 0x000f68000c1e1900 */
[----:B------:R-:W5:Y:S01]  /*0510*/  @!P1 LDG.E R20, desc[UR6][R12.64+0x4] ;  /* 0x000004060c149981 */ /* 0x000f62000c1e1900 */
[----:B------:R-:W-:-:S02]  /*0520*/  SHF.L.U64.HI R22, R22, 0x2, R17 ;  /* 0x0000000216167819 */ /* 0x000fc40000010211 */
[----:B------:R-:W-:Y:S01]  /*0530*/  IADD3 R16, P2, PT, R23, UR14, RZ ;  /* 0x0000000e17107c10 */ /* 0x000fe2000ff5e0ff */
[----:B------:R-:W3:Y:S03]  /*0540*/  @!P1 LDG.E R18, desc[UR6][R14.64+0x8] ;  /* 0x000008060e129981 */ /* 0x000ee6000c1e1900 */
[----:B------:R-:W-:-:S05]  /*0550*/  IADD3.X R17, PT, PT, R22, UR15, RZ, P2, !PT ;  /* 0x0000000f16117c10 */ /* 0x000fca00097fe4ff */
[----:B------:R-:W4:Y:S01]  /*0560*/  @!P1 LDG.E R24, desc[UR6][R16.64+0x4] ;  /* 0x0000040610189981 */ /* 0x000f22000c1e1900 */
[----:B-----5:R-:W-:-:S04]  /*0570*/  @!P1 FADD R19, R19, R20 ;  /* 0x0000001413139221 */ /* 0x020fc80000000000 */
[----:B--2---:R-:W-:-:S04]  /*0580*/  @!P1 FADD R19, R19, R21 ;  /* 0x0000001513139221 */ /* 0x004fc80000000000 */
[----:B---3--:R-:W-:-:S04]  /*0590*/  @!P1 FADD R19, R19, R18 ;  /* 0x0000001213139221 */ /* 0x008fc80000000000 */
[----:B----4-:R-:W-:Y:S02]  /*05a0*/  @!P1 FFMA R20, R24, -4, R19 ;  /* 0xc080000018149823 */ /* 0x010fe40000000013 */
[----:B------:R-:W-:Y:S08]  /*05b0*/  @!P1 F2F.F64.F32 R24, R24 ;  /* 0x0000001800189310 */ /* 0x000ff00000201800 */
[----:B------:R-:W0:Y:S01]  /*05c0*/  @!P1 F2F.F64.F32 R20, R20 ;  /* 0x0000001400149310 */ /* 0x000e220000201800 */
[----:B------:R-:W-:-:S02]  /*05d0*/  @!P1 IMAD.MOV.U32 R18, RZ, RZ, 0x47ae147c ;  /* 0x47ae147cff129424 */ /* 0x000fc400078e00ff */
[----:B------:R-:W-:-:S06]  /*05e0*/  @!P1 IMAD.MOV.U32 R19, RZ, RZ, 0x3f547ae1 ;  /* 0x3f547ae1ff139424 */ /* 0x000fcc00078e00ff */
[----:B0-----:R-:W-:Y:S01]  /*05f0*/  @!P1 DFMA R20, R20, R18, R24 ;  /* 0x000000121414922b */ /* 0x001fe20000000018 */
[----:B------:R-:W-:-:S05]  /*0600*/  VIADD R18, R0, 0xfffffffd ;  /* 0xfffffffd00127836 */ /* 0x000fca0000000000 */
[----:B------:R-:W0:Y:S01]  /*0610*/  @!P1 F2F.F32.F64 R25, R20 ;  /* 0x0000001400199310 */ /* 0x000e220000301000 */
[----:B------:R-:W-:Y:S02]  /*0620*/  ISETP.EQ.OR P2, PT, R18, UR4, !P0 ;  /* 0x0000000412007c0c */ /* 0x000fe4000c742670 */
[----:B------:R-:W-:Y:S02]  /*0630*/  IADD3 R18, P3, PT, R23, UR12, RZ ;  /* 0x0000000c17127c10 */ /* 0x000fe4000ff7e0ff */
[----:B------:R-:W-:Y:S02]  /*0640*/  ISETP.EQ.OR P2, PT, R3, RZ, P2 ;  /* 0x000000ff0300720c */ /* 0x000fe40001742670 */
[----:B------:R-:W-:-:S05]  /*0650*/  IADD3.X R19, PT, PT, R22, UR13, RZ, P3, !PT ;  /* 0x0000000d16137c10 */ /* 0x000fca0009ffe4ff */
[----:B0-----:R0:W-:Y:S04]  /*0660*/  @!P1 STG.E desc[UR6][R18.64+0x4], R25 ;  /* 0x0000041912009986 */ /* 0x0011e8000c101906 */
[----:B------:R-:W-:Y:S04]  /*0670*/  @P1 STG.E desc[UR6][R18.64+0x4], RZ ;  /* 0x000004ff12001986 */ /* 0x000fe8000c101906 */
[----:B------:R-:W2:Y:S04]  /*0680*/  @!P2 LDG.E R22, desc[UR6][R10.64+0x8] ;  /* 0x000008060a16a981 */ /* 0x000ea8000c1e1900 */
[----:B------:R-:W2:Y:S04]  /*0690*/  @!P2 LDG.E R23, desc[UR6][R12.64+0x8] ;  /* 0x000008060c17a981 */ /* 0x000ea8000c1e1900 */
[----:B------:R-:W3:Y:S04]  /*06a0*/  @!P2 LDG.E R24, desc[UR6][R14.64+0x4] ;  /* 0x000004060e18a981 */ /* 0x000ee8000c1e1900 */
[----:B------:R-:W4:Y:S04]  /*06b0*/  @!P2 LDG.E R21, desc[UR6][R14.64+0xc] ;  /* 0x00000c060e15a981 */ /* 0x000f28000c1e1900 */
[----:B------:R-:W5:Y:S01]  /*06c0*/  @!P2 LDG.E R20, desc[UR6][R16.64+0x8] ;  /* 0x000008061014a981 */ /* 0x000f62000c1e1900 */
[----:B0-----:R-:W-:-:S02]  /*06d0*/  @!P2 IMAD.MOV.U32 R25, RZ, RZ, 0x3f547ae1 ;  /* 0x3f547ae1ff19a424 */ /* 0x001fc400078e00ff */
[----:B--2---:R-:W-:-:S04]  /*06e0*/  @!P2 FADD R22, R22, R23 ;  /* 0x000000171616a221 */ /* 0x004fc80000000000 */
[----:B---3--:R-:W-:-:S04]  /*06f0*/  @!P2 FADD R22, R22, R24 ;  /* 0x000000181616a221 */ /* 0x008fc80000000000 */
[----:B----4-:R-:W-:-:S04]  /*0700*/  @!P2 FADD R21, R22, R21 ;  /* 0x000000151615a221 */ /* 0x010fc80000000000 */
[----:B-----5:R-:W-:Y:S02]  /*0710*/  @!P2 FFMA R22, R20, -4, R21 ;  /* 0xc08000001416a823 */ /* 0x020fe40000000015 */
[----:B------:R-:W-:Y:S08]  /*0720*/  @!P2 F2F.F64.F32 R20, R20 ;  /* 0x000000140014a310 */ /* 0x000ff00000201800 */
[----:B------:R-:W0:Y:S01]  /*0730*/  @!P2 F2F.F64.F32 R22, R22 ;  /* 0x000000160016a310 */ /* 0x000e220000201800 */
[----:B------:R-:W-:-:S06]  /*0740*/  @!P2 MOV R24, 0x47ae147c ;  /* 0x47ae147c0018a802 */ /* 0x000fcc0000000f00 */
[----:B0-----:R-:W-:Y:S01]  /*0750*/  @!P2 DFMA R20, R22, R24, R20 ;  /* 0x000000181614a22b */ /* 0x001fe20000000014 */
[----:B------:R-:W-:-:S05]  /*0760*/  VIADD R23, R0, 0xfffffffc ;  /* 0xfffffffc00177836 */ /* 0x000fca0000000000 */
[----:B------:R-:W-:-:S04]  /*0770*/  ISETP.EQ.OR P0, PT, R23, UR4, !P0 ;  /* 0x0000000417007c0c */ /* 0x000fc8000c702670 */
[----:B------:R-:W0:Y:S01]  /*0780*/  @!P2 F2F.F32.F64 R21, R20 ;  /* 0x000000140015a310 */ /* 0x000e220000301000 */
[----:B------:R-:W-:Y:S01]  /*0790*/  ISETP.EQ.OR P0, PT, R3, RZ, P0 ;  /* 0x000000ff0300720c */ /* 0x000fe20000702670 */
[----:B0-----:R0:W-:Y:S04]  /*07a0*/  @!P2 STG.E desc[UR6][R18.64+0x8], R21 ;  /* 0x000008151200a986 */ /* 0x0011e8000c101906 */
[----:B------:R1:W-:Y:S08]  /*07b0*/  @P2 STG.E desc[UR6][R18.64+0x8], RZ ;  /* 0x000008ff12002986 */ /* 0x0003f0000c101906 */
[----:B------:R2:W3:Y:S04]  /*07c0*/  @!P0 LDG.E R10, desc[UR6][R10.64+0xc] ;  /* 0x00000c060a0a8981 */ /* 0x0004e8000c1e1900 */
[----:B------:R-:W3:Y:S04]  /*07d0*/  @!P0 LDG.E R13, desc[UR6][R12.64+0xc] ;  /* 0x00000c060c0d8981 */ /* 0x000ee8000c1e1900 */
[----:B------:R-:W4:Y:S04]  /*07e0*/  @!P0 LDG.E R23, desc[UR6][R14.64+0x8] ;  /* 0x000008060e178981 */ /* 0x000f28000c1e1900 */
[----:B------:R-:W5:Y:S04]  /*07f0*/  @!P0 LDG.E R25, desc[UR6][R14.64+0x10] ;  /* 0x000010060e198981 */ /* 0x000f68000c1e1900 */
[----:B------:R-:W5:Y:S01]  /*0800*/  @!P0 LDG.E R16, desc[UR6][R16.64+0xc] ;  /* 0x00000c0610108981 */ /* 0x000f62000c1e1900 */
[----:B--2---:R-:W-:Y:S01]  /*0810*/  @!P0 IMAD.MOV.U32 R11, RZ, RZ, 0x3f547ae1 ;  /* 0x3f547ae1ff0b8424 */ /* 0x004fe200078e00ff */
[----:B------:R-:W-:Y:S01]  /*0820*/  UIADD3 UR4, UPT, UPT, UR4, 0x4, URZ ;  /* 0x0000000404047890 */ /* 0x000fe2000fffe0ff */
[----:B---3--:R-:W-:-:S04]  /*0830*/  @!P0 FADD R20, R10, R13 ;  /* 0x0000000d0a148221 */ /* 0x008fc80000000000 */
[----:B----4-:R-:W-:-:S04]  /*0840*/  @!P0 FADD R20, R20, R23 ;  /* 0x0000001714148221 */ /* 0x010fc80000000000 */
[----:B-----5:R-:W-:-:S04]  /*0850*/  @!P0 FADD R25, R20, R25 ;  /* 0x0000001914198221 */ /* 0x020fc80000000000 */
[----:B------:R-:W-:Y:S01]  /*0860*/  @!P0 FFMA R20, R16, -4, R25 ;  /* 0xc080000010148823 */ /* 0x000fe20000000019 */
[----:B------:R-:W-:Y:S08]  /*0870*/  @!P0 F2F.F64.F32 R22, R16 ;  /* 0x0000001000168310 */ /* 0x000ff00000201800 */
[----:B0-----:R-:W0:Y:S01]  /*0880*/  @!P0 F2F.F64.F32 R20, R20 ;  /* 0x0000001400148310 */ /* 0x001e220000201800 */
[----:B------:R-:W-:-:S06]  /*0890*/  @!P0 IMAD.MOV.U32 R10, RZ, RZ, 0x47ae147c ;  /* 0x47ae147cff0a8424 */ /* 0x000fcc00078e00ff */
[----:B0-----:R-:W-:-:S10]  /*08a0*/  @!P0 DFMA R10, R20, R10, R22 ;  /* 0x0000000a140a822b */ /* 0x001fd40000000016 */
[----:B------:R-:W0:Y:S02]  /*08b0*/  @!P0 F2F.F32.F64 R11, R10 ;  /* 0x0000000a000b8310 */ /* 0x000e240000301000 */
[----:B0-----:R1:W-:Y:S04]  /*08c0*/  @!P0 STG.E desc[UR6][R18.64+0xc], R11 ;  /* 0x00000c0b12008986 */ /* 0x0013e8000c101906 */
[----:B------:R1:W-:Y:S01]  /*08d0*/  @P0 STG.E desc[UR6][R18.64+0xc], RZ ;  /* 0x00000cff12000986 */ /* 0x0003e2000c101906 */
[----:B------:R-:W-:-:S13]  /*08e0*/  ISETP.NE.AND P0, PT, R28, UR4, PT ;  /* 0x000000041c007c0c */ /* 0x000fda000bf05270 */
[----:B-1----:R-:W-:Y:S05]  /*08f0*/  @P0 BRA `(.L_x_25) ;  /* 0xfffffff800280947 */ /* 0x002fea000383ffff */
.L_x_22:
[----:B------:R-:W-:-:S13]  /*0900*/  ISETP.NE.AND P0, PT, R26, RZ, PT ;  /* 0x000000ff1a00720c */ /* 0x000fda0003f05270 */
        /* <DEDUP_REMOVED lines=12> */
[----:B------:R-:W-:-:S04]  /*09d0*/  IMAD.IADD R7, R27, 0x1, R28 ;  /* 0x000000011b077824 */ /* 0x000fc800078e021c */
[----:B0-----:R-:W-:-:S04]  /*09e0*/  IMAD.WIDE R8, R6, 0x4, R14 ;  /* 0x0000000406087825 */ /* 0x001fc800078e020e */
[----:B------:R-:W-:Y:S01]  /*09f0*/  IMAD.WIDE R14, R7, 0x4, R14 ;  /* 0x00000004070e7825 */ /* 0x000fe200078e020e */
[----:B------:R-:W2:Y:S03]  /*0a00*/  LDG.E R11, desc[UR6][R8.64+-0x4] ;  /* 0xfffffc06080b7981 */ /* 0x000ea6000c1e1900 */
[----:B------:R-:W-:Y:S01]  /*0a10*/  IMAD.WIDE.U32 R12, R0, 0x4, R8 ;  /* 0x00000004000c7825 */ /* 0x000fe200078e0008 */
[----:B------:R-:W3:Y:S04]  /*0a20*/  LDG.E R17, desc[UR6][R8.64+0x4] ;  /* 0x0000040608117981 */ /* 0x000ee8000c1e1900 */
[----:B------:R-:W4:Y:S04]  /*0a30*/  LDG.E R15, desc[UR6][R14.64] ;  /* 0x000000060e0f7981 */ /* 0x000f28000c1e1900 */
[----:B------:R-:W4:Y:S04]  /*0a40*/  LDG.E R12, desc[UR6][R12.64] ;  /* 0x000000060c0c7981 */ /* 0x000f28000c1e1900 */
[----:B------:R-:W5:Y:S01]  /*0a50*/  LDG.E R7, desc[UR6][R8.64] ;  /* 0x0000000608077981 */ /* 0x000f62000c1e1900 */
[----:B------:R-:W-:Y:S01]  /*0a60*/  UMOV UR4, 0x47ae147c ;  /* 0x47ae147c00047882 */ /* 0x000fe20000000000 */
[----:B------:R-:W-:Y:S01]  /*0a70*/  UMOV UR5, 0x3f547ae1 ;  /* 0x3f547ae100057882 */ /* 0x000fe20000000000 */
[----:B----4-:R-:W-:-:S02]  /*0a80*/  FADD R10, R12, R15 ;  /* 0x0000000f0c0a7221 */ /* 0x010fc40000000000 */
[----:B------:R-:W0:Y:S02]  /*0a90*/  LDC.64 R14, c[0x0][0x380] ;  /* 0x0000e000ff0e7b82 */ /* 0x000e240000000a00 */
[----:B--2---:R-:W-:-:S04]  /*0aa0*/  FADD R16, R10, R11 ;  /* 0x0000000b0a107221 */ /* 0x004fc80000000000 */
[----:B---3--:R-:W-:-:S04]  /*0ab0*/  FADD R16, R16, R17 ;  /* 0x0000001110107221 */ /* 0x008fc80000000000 */
[----:B-----5:R-:W-:Y:S01]  /*0ac0*/  FFMA R16, R7, -4, R16 ;  /* 0xc080000007107823 */ /* 0x020fe20000000010 */
[----:B------:R-:W-:Y:S08]  /*0ad0*/  F2F.F64.F32 R10, R7 ;  /* 0x00000007000a7310 */ /* 0x000ff00000201800 */
[----:B------:R-:W1:Y:S02]  /*0ae0*/  F2F.F64.F32 R16, R16 ;  /* 0x0000001000107310 */ /* 0x000e640000201800 */
[----:B-1----:R-:W-:-:S10]  /*0af0*/  DFMA R10, R16, UR4, R10 ;  /* 0x00000004100a7c2b */ /* 0x002fd4000800000a */
[----:B------:R-:W1:Y:S01]  /*0b00*/  F2F.F32.F64 R11, R10 ;  /* 0x0000000a000b7310 */ /* 0x000e620000301000 */
[----:B0-----:R-:W-:-:S05]  /*0b10*/  IMAD.WIDE R8, R6, 0x4, R14 ;  /* 0x0000000406087825 */ /* 0x001fca00078e020e */
[----:B-1----:R0:W-:Y:S01]  /*0b20*/  STG.E desc[UR6][R8.64], R11 ;  /* 0x0000000b08007986 */ /* 0x0021e2000c101906 */
[----:B------:R-:W-:Y:S05]  /*0b30*/  BRA `(.L_x_29) ;  /* 0x0000000000107947 */ /* 0x000fea0003800000 */
.L_x_28:
[----:B------:R-:W0:Y:S01]  /*0b40*/  LDC.64 R8, c[0x0][0x380] ;  /* 0x0000e000ff087b82 */ /* 0x000e220000000a00 */
[----:B------:R-:W-:-:S04]  /*0b50*/  IMAD.IADD R6, R5, 0x1, R28 ;  /* 0x0000000105067824 */ /* 0x000fc800078e021c */
[----:B0-----:R-:W-:-:S05]  /*0b60*/  IMAD.WIDE R8, R6, 0x4, R8 ;  /* 0x0000000406087825 */ /* 0x001fca00078e0208 */
[----:B------:R1:W-:Y:S02]  /*0b70*/  STG.E desc[UR6][R8.64], RZ ;  /* 0x000000ff08007986 */ /* 0x0003e4000c101906 */
.L_x_29:
[----:B------:R-:W-:Y:S05]  /*0b80*/  BSYNC.RECONVERGENT B0 ;  /* 0x0000000000007941 */ /* 0x000fea0003800200 */
.L_x_27:
[----:B------:R-:W-:Y:S01]  /*0b90*/  VIADD R7, R0, 0xfffffffe ;  /* 0xfffffffe00077836 */ /* 0x000fe20000000000 */
[----:B------:R-:W-:Y:S04]  /*0ba0*/  BSSY.RECONVERGENT B0, `(.L_x_30) ;  /* 0x000002f000007945 */ /* 0x000fe80003800200 */
[----:B------:R-:W-:-:S04]  /*0bb0*/  ISETP.NE.AND P0, PT, R28, R7, PT ;  /* 0x000000071c00720c */ /* 0x000fc80003f05270 */
[----:B------:R-:W-:-:S04]  /*0bc0*/  ISETP.EQ.OR P0, PT, R3, R4, !P0 ;  /* 0x000000040300720c */ /* 0x000fc80004702670 */
[----:B------:R-:W-:-:S13]  /*0bd0*/  ISETP.EQ.OR P0, PT, R3, RZ, P0 ;  /* 0x000000ff0300720c */ /* 0x000fda0000702670 */
[----:B------:R-:W-:Y:S05]  /*0be0*/  @P0 BRA `(.L_x_31) ;  /* 0x0000000000900947 */ /* 0x000fea0003800000 */
[----:B------:R-:W2:Y:S01]  /*0bf0*/  LDCU.128 UR8, c[0x0][0x380] ;  /* 0x00007000ff0877ac */ /* 0x000ea20008000c00 */
[----:B0-----:R-:W0:Y:S01]  /*0c00*/  LDC.64 R10, c[0x0][0x388] ;  /* 0x0000e200ff0a7b82 */ /* 0x001e220000000a00 */
[CC--:B------:R-:W-:Y:S02]  /*0c10*/  IADD3 R7, P0, PT, R2.reuse, R28.reuse, RZ ;  /* 0x0000001c02077210 */ /* 0x0c0fe40007f1e0ff */
[-C--:B-1----:R-:W-:Y:S02]  /*0c20*/  IADD3 R9, P2, PT, R27, R28.reuse, RZ ;  /* 0x0000001c1b097210 */ /* 0x082fe40007f5e0ff */
[----:B------:R-:W-:Y:S02]  /*0c30*/  LEA.HI.X.SX32 R2, R2, RZ, 0x1, P0 ;  /* 0x000000ff02027211 */ /* 0x000fe400000f0eff */
[----:B------:R-:W-:Y:S02]  /*0c40*/  IADD3 R13, P0, PT, R5, R28, RZ ;  /* 0x0000001c050d7210 */ /* 0x000fe40007f1e0ff */
[----:B------:R-:W-:-:S02]  /*0c50*/  LEA.HI.X.SX32 R12, R27, RZ, 0x1, P2 ;  /* 0x000000ff1b0c7211 */ /* 0x000fc400010f0eff */
[----:B--2---:R-:W-:-:S04]  /*0c60*/  LEA R16, P1, R7, UR10, 0x2 ;  /* 0x0000000a07107c11 */ /* 0x004fc8000f8210ff */
[----:B------:R-:W-:Y:S01]  /*0c70*/  LEA.HI.X R17, R7, UR11, R2, 0x2, P1 ;  /* 0x0000000b07117c11 */ /* 0x000fe200088f1402 */
[----:B------:R-:W-:Y:S01]  /*0c80*/  IMAD.SHL.U32 R7, R13, 0x4, RZ ;  /* 0x000000040d077824 */ /* 0x000fe200078e00ff */
[----:B------:R-:W-:Y:S02]  /*0c90*/  LEA.HI.X.SX32 R2, R5, RZ, 0x1, P0 ;  /* 0x000000ff05027211 */ /* 0x000fe400000f0eff */
[----:B------:R-:W-:Y:S01]  /*0ca0*/  LEA R8, P0, R9, UR10, 0x2 ;  /* 0x0000000a09087c11 */ /* 0x000fe2000f8010ff */
[----:B0-----:R-:W-:Y:S01]  /*0cb0*/  IMAD.WIDE R10, R6, 0x4, R10 ;  /* 0x00000004060a7825 */ /* 0x001fe200078e020a */
[----:B------:R-:W2:Y:S01]  /*0cc0*/  LDG.E R16, desc[UR6][R16.64+0x4] ;  /* 0x0000040610107981 */ /* 0x000ea2000c1e1900 */
[----:B------:R-:W-:Y:S02]  /*0cd0*/  SHF.L.U64.HI R2, R13, 0x2, R2 ;  /* 0x000000020d027819 */ /* 0x000fe40000010202 */
[----:B------:R-:W-:Y:S01]  /*0ce0*/  LEA.HI.X R9, R9, UR11, R12, 0x2, P0 ;  /* 0x0000000b09097c11 */ /* 0x000fe200080f140c */
[----:B------:R-:W3:Y:S01]  /*0cf0*/  LDG.E R15, desc[UR6][R10.64] ;  /* 0x000000060a0f7981 */ /* 0x000ee2000c1e1900 */
[----:B------:R-:W-:-:S03]  /*0d00*/  IADD3 R12, P0, PT, R7, UR10, RZ ;  /* 0x0000000a070c7c10 */ /* 0x000fc6000ff1e0ff */
[----:B------:R-:W4:Y:S04]  /*0d10*/  LDG.E R19, desc[UR6][R10.64+0x8] ;  /* 0x000008060a137981 */ /* 0x000f28000c1e1900 */
[----:B------:R-:W2:Y:S01]  /*0d20*/  LDG.E R9, desc[UR6][R8.64+0x4] ;  /* 0x0000040608097981 */ /* 0x000ea2000c1e1900 */
[----:B------:R-:W-:-:S05]  /*0d30*/  IADD3.X R13, PT, PT, R2, UR11, RZ, P0, !PT ;  /* 0x0000000b020d7c10 */ /* 0x000fca00087fe4ff */
[----:B------:R-:W5:Y:S01]  /*0d40*/  LDG.E R12, desc[UR6][R12.64+0x4] ;  /* 0x000004060c0c7981 */ /* 0x000f62000c1e1900 */
[----:B------:R-:W-:Y:S01]  /*0d50*/  UMOV UR4, 0x47ae147c ;  /* 0x47ae147c00047882 */ /* 0x000fe20000000000 */
[----:B------:R-:W-:Y:S01]  /*0d60*/  UMOV UR5, 0x3f547ae1 ;  /* 0x3f547ae100057882 */ /* 0x000fe20000000000 */
[----:B--2---:R-:W-:-:S04]  /*0d70*/  FADD R6, R16, R9 ;  /* 0x0000000910067221 */ /* 0x004fc80000000000 */
[----:B---3--:R-:W-:-:S04]  /*0d80*/  FADD R6, R6, R15 ;  /* 0x0000000f06067221 */ /* 0x008fc80000000000 */
[----:B----4-:R-:W-:-:S04]  /*0d90*/  FADD R19, R6, R19 ;  /* 0x0000001306137221 */ /* 0x010fc80000000000 */
[----:B-----5:R-:W-:Y:S01]  /*0da0*/  FFMA R16, R12, -4, R19 ;  /* 0xc08000000c107823 */ /* 0x020fe20000000013 */
[----:B------:R-:W-:Y:S08]  /*0db0*/  F2F.F64.F32 R14, R12 ;  /* 0x0000000c000e7310 */ /* 0x000ff00000201800 */
[----:B------:R-:W0:Y:S02]  /*0dc0*/  F2F.F64.F32 R16, R16 ;  /* 0x0000001000107310 */ /* 0x000e240000201800 */
[----:B0-----:R-:W-:Y:S01]  /*0dd0*/  DFMA R14, R16, UR4, R14 ;  /* 0x00000004100e7c2b */ /* 0x001fe2000800000e */
[----:B------:R-:W-:-:S09]  /*0de0*/  IADD3 R6, P0, PT, R7, UR8, RZ ;  /* 0x0000000807067c10 */ /* 0x000fd2000ff1e0ff */
[----:B------:R-:W0:Y:S01]  /*0df0*/  F2F.F32.F64 R15, R14 ;  /* 0x0000000e000f7310 */ /* 0x000e220000301000 */
[----:B------:R-:W-:-:S05]  /*0e00*/  IADD3.X R7, PT, PT, R2, UR9, RZ, P0, !PT ;  /* 0x0000000902077c10 */ /* 0x000fca00087fe4ff */
[----:B0-----:R0:W-:Y:S01]  /*0e10*/  STG.E desc[UR6][R6.64+0x4], R15 ;  /* 0x0000040f06007986 */ /* 0x0011e2000c101906 */
[----:B------:R-:W-:Y:S05]  /*0e20*/  BRA `(.L_x_32) ;  /* 0x0000000000187947 */ /* 0x000fea0003800000 */
.L_x_31:
[----:B------:R-:W2:Y:S01]  /*0e30*/  LDCU.64 UR4, c[0x0][0x380] ;  /* 0x00007000ff0477ac */ /* 0x000ea20008000a00 */
[----:B------:R-:W-:-:S04]  /*0e40*/  IADD3 R2, P0, PT, R5, R28, RZ ;  /* 0x0000001c05027210 */ /* 0x000fc80007f1e0ff */
[----:B------:R-:W-:Y:S02]  /*0e50*/  LEA.HI.X.SX32 R7, R5, RZ, 0x1, P0 ;  /* 0x000000ff05077211 */ /* 0x000fe400000f0eff */
[----:B--2---:R-:W-:-:S04]  /*0e60*/  LEA R6, P0, R2, UR4, 0x2 ;  /* 0x0000000402067c11 */ /* 0x004fc8000f8010ff */
[----:B------:R-:W-:-:S05]  /*0e70*/  LEA.HI.X R7, R2, UR5, R7, 0x2, P0 ;  /* 0x0000000502077c11 */ /* 0x000fca00080f1407 */
[----:B------:R2:W-:Y:S04]  /*0e80*/  STG.E desc[UR6][R6.64+0x4], RZ ;  /* 0x000004ff06007986 */ /* 0x0005e8000c101906 */
.L_x_32:
[----:B------:R-:W-:Y:S05]  /*0e90*/  BSYNC.RECONVERGENT B0 ;  /* 0x0000000000007941 */ /* 0x000fea0003800200 */
.L_x_30:
[----:B------:R-:W-:-:S07]  /*0ea0*/  IADD3 R28, PT, PT, R28, 0x2, RZ ;  /* 0x000000021c1c7810 */ /* 0x000fce0007ffe0ff */
.L_x_26:
        /* <DEDUP_REMOVED lines=9> */
[----:B0-----:R-:W0:Y:S01]  /*0f40*/  LDC.64 R10, c[0x0][0x388] ;  /* 0x0000e200ff0a7b82 */ /* 0x001e220000000a00 */
[--C-:B------:R-:W-:Y:S02]  /*0f50*/  IMAD.IADD R5, R5, 0x1, R28.reuse ;  /* 0x0000000105057824 */ /* 0x100fe400078e021c */
[----:B------:R-:W-:Y:S02]  /*0f60*/  IMAD.IADD R27, R27, 0x1, R28 ;  /* 0x000000011b1b7824 */ /* 0x000fe400078e021c */
[----:B0-----:R-:W-:-:S04]  /*0f70*/  IMAD.WIDE R2, R5, 0x4, R10 ;  /* 0x0000000405027825 */ /* 0x001fc800078e020a */
[----:B------:R-:W-:Y:S01]  /*0f80*/  IMAD.WIDE R10, R27, 0x4, R10 ;  /* 0x000000041b0a7825 */ /* 0x000fe200078e020a */
[----:B--2---:R-:W2:Y:S03]  /*0f90*/  LDG.E R7, desc[UR6][R2.64+-0x4] ;  /* 0xfffffc0602077981 */ /* 0x004ea6000c1e1900 */
[----:B-1----:R-:W-:Y:S01]  /*0fa0*/  IMAD.WIDE.U32 R8, R0, 0x4, R2 ;  /* 0x0000000400087825 */ /* 0x002fe200078e0002 */
        /* <DEDUP_REMOVED lines=16> */
[----:B-1----:R-:W-:Y:S01]  /*10b0*/  STG.E desc[UR6][R2.64], R7 ;  /* 0x0000000702007986 */ /* 0x002fe2000c101906 */
[----:B------:R-:W-:Y:S05]  /*10c0*/  EXIT ;  /* 0x000000000000794d */ /* 0x000fea0003800000 */
.L_x_33:
[----:B------:R-:W3:Y:S01]  /*10d0*/  LDC.64 R2, c[0x0][0x380] ;  /* 0x0000e000ff027b82 */ /* 0x000ee20000000a00 */
[----:B------:R-:W-:-:S04]  /*10e0*/  IMAD.IADD R5, R5, 0x1, R28 ;  /* 0x0000000105057824 */ /* 0x000fc800078e021c */
[----:B---3--:R-:W-:-:S05]  /*10f0*/  IMAD.WIDE R2, R5, 0x4, R2 ;  /* 0x0000000405027825 */ /* 0x008fca00078e0202 */
[----:B------:R-:W-:Y:S01]  /*1100*/  STG.E desc[UR6][R2.64], RZ ;  /* 0x000000ff02007986 */ /* 0x000fe2000c101906 */
[----:B------:R-:W-:Y:S05]  /*1110*/  EXIT ;  /* 0x000000000000794d */ /* 0x000fea0003800000 */
.L_x_34:
        /* <DEDUP_REMOVED lines=14> */
.L_x_36:


//--------------------- .nv.shared.reserved.0     --------------------------
	.section	.nv.shared.reserved.0,"aw",@nobits
	.weak		__nv_reservedSMEM_offset_0_alias
	.size		__nv_reservedSMEM_offset_0_alias, 0, 64
	.other		__nv_reservedSMEM_offset_0_alias,@"STO_CUDA_RESERVED_SHARED STV_DEFAULT"
__nv_reservedSMEM_offset_0_alias:
	.zero		0
	.zero		64


//--------------------- .nv.constant0._Z3olaPfS_S_i --------------------------
	.section	.nv.constant0._Z3olaPfS_S_i,"a",@progbits
	.sectionflags	@""
	.align	4
.nv.constant0._Z3olaPfS_S_i:
	.zero		924


//--------------------- .nv.constant0._Z10olaInicialPfS_i --------------------------
	.section	.nv.constant0._Z10olaInicialPfS_i,"a",@progbits
	.sectionflags	@""
	.align	4
.nv.constant0._Z10olaInicialPfS_i:
	.zero		916


//--------------------- SYMBOLS --------------------------

	.type		.nv.reservedSmem.offset0,@object
	.size		.nv.reservedSmem.offset0,0x4
